//
// Generated by NVIDIA NVVM Compiler
//
// Compiler Build ID: CL-36424714
// Cuda compilation tools, release 13.0, V13.0.88
// Based on NVVM 20.0.0
//

.version 9.0
.target sm_100
.address_size 64

.extern .func  (.param .b64 func_retval0) malloc
(
	.param .b64 malloc_param_0
)
;
.extern .func free
(
	.param .b64 free_param_0
)
;

.func _Z12quickSortGPUPiii(
	.param .b64 _Z12quickSortGPUPiii_param_0,
	.param .b32 _Z12quickSortGPUPiii_param_1,
	.param .b32 _Z12quickSortGPUPiii_param_2
)
{
	.reg .pred 	%p<5>;
	.reg .b32 	%r<20>;
	.reg .b64 	%rd<11>;

	ld.param.u64 	%rd4, [_Z12quickSortGPUPiii_param_0];
	ld.param.u32 	%r16, [_Z12quickSortGPUPiii_param_1];
	ld.param.u32 	%r12, [_Z12quickSortGPUPiii_param_2];
	cvta.to.global.u64 	%rd1, %rd4;
	setp.ge.s32 	%p1, %r16, %r12;
	@%p1 bra 	$L__BB0_7;
	mul.wide.s32 	%rd5, %r12, 4;
	add.s64 	%rd2, %rd1, %rd5;
$L__BB0_2:
	ld.global.u32 	%r2, [%rd2];
	add.s32 	%r19, %r16, -1;
	mov.u32 	%r17, %r16;
$L__BB0_3:
	mul.wide.s32 	%rd6, %r17, 4;
	add.s64 	%rd3, %rd1, %rd6;
	ld.global.u32 	%r6, [%rd3];
	setp.ge.s32 	%p2, %r6, %r2;
	@%p2 bra 	$L__BB0_5;
	add.s32 	%r7, %r19, 1;
	mul.wide.s32 	%rd7, %r19, 4;
	add.s64 	%rd8, %rd1, %rd7;
	ld.global.u32 	%r13, [%rd8+4];
	st.global.u32 	[%rd8+4], %r6;
	st.global.u32 	[%rd3], %r13;
	mov.u32 	%r19, %r7;
$L__BB0_5:
	add.s32 	%r17, %r17, 1;
	setp.lt.s32 	%p3, %r17, %r12;
	@%p3 bra 	$L__BB0_3;
	mul.wide.s32 	%rd9, %r19, 4;
	add.s64 	%rd10, %rd1, %rd9;
	ld.global.u32 	%r14, [%rd10+4];
	ld.global.u32 	%r15, [%rd2];
	st.global.u32 	[%rd10+4], %r15;
	st.global.u32 	[%rd2], %r14;
	{ // callseq 0, 0
	.param .b64 param0;
	st.param.b64 	[param0], %rd4;
	.param .b32 param1;
	st.param.b32 	[param1], %r16;
	.param .b32 param2;
	st.param.b32 	[param2], %r19;
	call.uni 
	_Z12quickSortGPUPiii, 
	(
	param0, 
	param1, 
	param2
	);
	} // callseq 0
	add.s32 	%r16, %r19, 2;
	setp.lt.s32 	%p4, %r16, %r12;
	@%p4 bra 	$L__BB0_2;
$L__BB0_7:
	ret;

}
.func _Z12mergeSortGPUPiii(
	.param .b64 _Z12mergeSortGPUPiii_param_0,
	.param .b32 _Z12mergeSortGPUPiii_param_1,
	.param .b32 _Z12mergeSortGPUPiii_param_2
)
{
	.reg .pred 	%p<24>;
	.reg .b32 	%r<147>;
	.reg .b64 	%rd<54>;

	ld.param.u64 	%rd6, [_Z12mergeSortGPUPiii_param_0];
	ld.param.u32 	%r74, [_Z12mergeSortGPUPiii_param_1];
	ld.param.u32 	%r75, [_Z12mergeSortGPUPiii_param_2];
	cvta.to.global.u64 	%rd1, %rd6;
	setp.le.s32 	%p1, %r75, %r74;
	@%p1 bra 	$L__BB1_29;
	sub.s32 	%r1, %r75, %r74;
	shr.u32 	%r77, %r1, 31;
	add.s32 	%r78, %r1, %r77;
	shr.s32 	%r2, %r78, 1;
	add.s32 	%r3, %r2, %r74;
	{ // callseq 1, 0
	.param .b64 param0;
	st.param.b64 	[param0], %rd6;
	.param .b32 param1;
	st.param.b32 	[param1], %r74;
	.param .b32 param2;
	st.param.b32 	[param2], %r3;
	call.uni 
	_Z12mergeSortGPUPiii, 
	(
	param0, 
	param1, 
	param2
	);
	} // callseq 1
	add.s32 	%r4, %r3, 1;
	{ // callseq 2, 0
	.param .b64 param0;
	st.param.b64 	[param0], %rd6;
	.param .b32 param1;
	st.param.b32 	[param1], %r4;
	.param .b32 param2;
	st.param.b32 	[param2], %r75;
	call.uni 
	_Z12mergeSortGPUPiii, 
	(
	param0, 
	param1, 
	param2
	);
	} // callseq 2
	mul.wide.s32 	%rd7, %r1, 4;
	add.s64 	%rd8, %rd7, 4;
	{ // callseq 3, 0
	.param .b64 param0;
	st.param.b64 	[param0], %rd8;
	.param .b64 retval0;
	call.uni (retval0), 
	malloc, 
	(
	param0
	);
	ld.param.b64 	%rd9, [retval0];
	} // callseq 3
	setp.lt.s32 	%p2, %r1, -1;
	setp.ge.s32 	%p3, %r3, %r75;
	mov.b32 	%r124, 0;
	or.pred  	%p4, %p2, %p3;
	mov.u32 	%r115, %r74;
	mov.u32 	%r116, %r4;
	@%p4 bra 	$L__BB1_5;
	mov.b32 	%r124, 0;
	mov.u32 	%r116, %r4;
	mov.u32 	%r115, %r74;
$L__BB1_3:
	mul.wide.s32 	%rd10, %r115, 4;
	add.s64 	%rd11, %rd1, %rd10;
	ld.global.u32 	%r26, [%rd11];
	mul.wide.s32 	%rd12, %r116, 4;
	add.s64 	%rd13, %rd1, %rd12;
	ld.global.u32 	%r27, [%rd13];
	setp.gt.s32 	%p5, %r26, %r27;
	@%p5 bra 	$L__BB1_18;
	add.s32 	%r115, %r115, 1;
	mul.wide.u32 	%rd14, %r124, 4;
	add.s64 	%rd15, %rd9, %rd14;
	st.u32 	[%rd15], %r26;
	bra.uni 	$L__BB1_19;
$L__BB1_5:
	setp.lt.s32 	%p9, %r3, %r115;
	mov.u32 	%r129, %r124;
	@%p9 bra 	$L__BB1_12;
	add.s32 	%r8, %r4, %r124;
	sub.s32 	%r81, %r4, %r115;
	and.b32  	%r9, %r81, 3;
	setp.eq.s32 	%p10, %r9, 0;
	mov.u32 	%r129, %r124;
	mov.u32 	%r122, %r115;
	@%p10 bra 	$L__BB1_9;
	neg.s32 	%r118, %r9;
	mov.u32 	%r119, %r124;
	mov.u32 	%r122, %r115;
$L__BB1_8:
	.pragma "nounroll";
	mul.wide.s32 	%rd18, %r122, 4;
	add.s64 	%rd19, %rd1, %rd18;
	add.s32 	%r122, %r122, 1;
	ld.global.u32 	%r82, [%rd19];
	add.s32 	%r129, %r119, 1;
	mul.wide.u32 	%rd20, %r119, 4;
	add.s64 	%rd21, %rd9, %rd20;
	st.u32 	[%rd21], %r82;
	add.s32 	%r118, %r118, 1;
	setp.ne.s32 	%p11, %r118, 0;
	mov.u32 	%r119, %r129;
	@%p11 bra 	$L__BB1_8;
$L__BB1_9:
	sub.s32 	%r83, %r3, %r115;
	setp.lt.u32 	%p12, %r83, 3;
	@%p12 bra 	$L__BB1_12;
	add.s32 	%r84, %r129, %r115;
	sub.s32 	%r85, %r84, %r124;
	sub.s32 	%r86, %r85, %r2;
	sub.s32 	%r136, %r86, %r74;
	add.s32 	%r135, %r129, 1;
	add.s64 	%rd3, %rd1, 8;
	sub.s32 	%r129, %r8, %r115;
$L__BB1_11:
	add.s32 	%r87, %r135, -1;
	mul.wide.s32 	%rd22, %r122, 4;
	add.s64 	%rd23, %rd3, %rd22;
	ld.global.u32 	%r88, [%rd23+-8];
	add.s32 	%r89, %r135, 2;
	mul.wide.u32 	%rd24, %r87, 4;
	add.s64 	%rd25, %rd9, %rd24;
	st.u32 	[%rd25], %r88;
	ld.global.u32 	%r90, [%rd23+-4];
	add.s32 	%r91, %r135, 1;
	mul.wide.u32 	%rd26, %r135, 4;
	add.s64 	%rd27, %rd9, %rd26;
	st.u32 	[%rd27], %r90;
	ld.global.u32 	%r92, [%rd23];
	mul.wide.u32 	%rd28, %r91, 4;
	add.s64 	%rd29, %rd9, %rd28;
	st.u32 	[%rd29], %r92;
	add.s32 	%r122, %r122, 4;
	ld.global.u32 	%r93, [%rd23+4];
	mul.wide.u32 	%rd30, %r89, 4;
	add.s64 	%rd31, %rd9, %rd30;
	st.u32 	[%rd31], %r93;
	add.s32 	%r136, %r136, 4;
	add.s32 	%r135, %r135, 4;
	setp.eq.s32 	%p13, %r136, 1;
	@%p13 bra 	$L__BB1_12;
	bra.uni 	$L__BB1_11;
$L__BB1_12:
	setp.lt.s32 	%p14, %r75, %r116;
	@%p14 bra 	$L__BB1_21;
	sub.s32 	%r94, %r75, %r116;
	add.s32 	%r95, %r94, 1;
	and.b32  	%r34, %r95, 3;
	setp.eq.s32 	%p15, %r34, 0;
	mov.u32 	%r133, %r129;
	mov.u32 	%r134, %r116;
	@%p15 bra 	$L__BB1_16;
	neg.s32 	%r130, %r34;
	mov.u32 	%r131, %r129;
	mov.u32 	%r134, %r116;
$L__BB1_15:
	.pragma "nounroll";
	mul.wide.s32 	%rd32, %r134, 4;
	add.s64 	%rd33, %rd1, %rd32;
	add.s32 	%r134, %r134, 1;
	ld.global.u32 	%r96, [%rd33];
	add.s32 	%r133, %r131, 1;
	mul.wide.u32 	%rd34, %r131, 4;
	add.s64 	%rd35, %rd9, %rd34;
	st.u32 	[%rd35], %r96;
	add.s32 	%r130, %r130, 1;
	setp.ne.s32 	%p16, %r130, 0;
	mov.u32 	%r131, %r133;
	@%p16 bra 	$L__BB1_15;
$L__BB1_16:
	setp.lt.u32 	%p17, %r94, 3;
	@%p17 bra 	$L__BB1_21;
	add.s32 	%r98, %r133, %r116;
	sub.s32 	%r99, %r98, %r129;
	sub.s32 	%r142, %r99, %r75;
	add.s32 	%r141, %r133, 1;
	add.s64 	%rd4, %rd1, 8;
	bra.uni 	$L__BB1_20;
$L__BB1_18:
	add.s32 	%r116, %r116, 1;
	mul.wide.u32 	%rd16, %r124, 4;
	add.s64 	%rd17, %rd9, %rd16;
	st.u32 	[%rd17], %r27;
$L__BB1_19:
	add.s32 	%r124, %r124, 1;
	setp.le.s32 	%p6, %r115, %r3;
	setp.le.s32 	%p7, %r116, %r75;
	and.pred  	%p8, %p6, %p7;
	@%p8 bra 	$L__BB1_3;
	bra.uni 	$L__BB1_5;
$L__BB1_20:
	add.s32 	%r100, %r141, -1;
	mul.wide.s32 	%rd36, %r134, 4;
	add.s64 	%rd37, %rd4, %rd36;
	ld.global.u32 	%r101, [%rd37+-8];
	add.s32 	%r102, %r141, 2;
	mul.wide.u32 	%rd38, %r100, 4;
	add.s64 	%rd39, %rd9, %rd38;
	st.u32 	[%rd39], %r101;
	ld.global.u32 	%r103, [%rd37+-4];
	add.s32 	%r104, %r141, 1;
	mul.wide.u32 	%rd40, %r141, 4;
	add.s64 	%rd41, %rd9, %rd40;
	st.u32 	[%rd41], %r103;
	ld.global.u32 	%r105, [%rd37];
	mul.wide.u32 	%rd42, %r104, 4;
	add.s64 	%rd43, %rd9, %rd42;
	st.u32 	[%rd43], %r105;
	add.s32 	%r134, %r134, 4;
	ld.global.u32 	%r106, [%rd37+4];
	mul.wide.u32 	%rd44, %r102, 4;
	add.s64 	%rd45, %rd9, %rd44;
	st.u32 	[%rd45], %r106;
	add.s32 	%r142, %r142, 4;
	add.s32 	%r141, %r141, 4;
	setp.eq.s32 	%p18, %r142, 1;
	@%p18 bra 	$L__BB1_21;
	bra.uni 	$L__BB1_20;
$L__BB1_21:
	setp.lt.s32 	%p19, %r75, %r74;
	@%p19 bra 	$L__BB1_28;
	add.s32 	%r108, %r1, 1;
	and.b32  	%r52, %r108, 3;
	setp.eq.s32 	%p20, %r52, 0;
	mov.u32 	%r140, %r74;
	@%p20 bra 	$L__BB1_25;
	mul.wide.s32 	%rd46, %r74, 4;
	sub.s64 	%rd5, %rd9, %rd46;
	neg.s32 	%r138, %r52;
	mov.u32 	%r140, %r74;
$L__BB1_24:
	.pragma "nounroll";
	mul.wide.s32 	%rd47, %r140, 4;
	add.s64 	%rd48, %rd1, %rd47;
	add.s64 	%rd49, %rd5, %rd47;
	ld.u32 	%r109, [%rd49];
	st.global.u32 	[%rd48], %r109;
	add.s32 	%r140, %r140, 1;
	add.s32 	%r138, %r138, 1;
	setp.ne.s32 	%p21, %r138, 0;
	@%p21 bra 	$L__BB1_24;
$L__BB1_25:
	setp.lt.u32 	%p22, %r1, 3;
	@%p22 bra 	$L__BB1_28;
	sub.s32 	%r146, %r140, %r75;
	add.s32 	%r145, %r140, -1;
	sub.s32 	%r144, %r140, %r74;
$L__BB1_27:
	add.s32 	%r110, %r145, 1;
	mul.wide.s32 	%rd50, %r144, 4;
	add.s64 	%rd51, %rd9, %rd50;
	ld.u32 	%r111, [%rd51];
	mul.wide.s32 	%rd52, %r110, 4;
	add.s64 	%rd53, %rd1, %rd52;
	st.global.u32 	[%rd53], %r111;
	ld.u32 	%r112, [%rd51+4];
	st.global.u32 	[%rd53+4], %r112;
	ld.u32 	%r113, [%rd51+8];
	st.global.u32 	[%rd53+8], %r113;
	ld.u32 	%r114, [%rd51+12];
	st.global.u32 	[%rd53+12], %r114;
	add.s32 	%r146, %r146, 4;
	add.s32 	%r145, %r145, 4;
	add.s32 	%r144, %r144, 4;
	setp.ne.s32 	%p23, %r146, 1;
	@%p23 bra 	$L__BB1_27;
$L__BB1_28:
	{ // callseq 4, 0
	.param .b64 param0;
	st.param.b64 	[param0], %rd9;
	call.uni 
	free, 
	(
	param0
	);
	} // callseq 4
$L__BB1_29:
	ret;

}
.func _Z15bitonicMergeGPUPiiib(
	.param .b64 _Z15bitonicMergeGPUPiiib_param_0,
	.param .b32 _Z15bitonicMergeGPUPiiib_param_1,
	.param .b32 _Z15bitonicMergeGPUPiiib_param_2,
	.param .b32 _Z15bitonicMergeGPUPiiib_param_3
)
{
	.reg .pred 	%p<7>;
	.reg .b16 	%rs<3>;
	.reg .b32 	%r<16>;
	.reg .b64 	%rd<8>;

	ld.param.u64 	%rd5, [_Z15bitonicMergeGPUPiiib_param_0];
	ld.param.u32 	%r14, [_Z15bitonicMergeGPUPiiib_param_1];
	ld.param.u32 	%r13, [_Z15bitonicMergeGPUPiiib_param_2];
	ld.param.s8 	%rs1, [_Z15bitonicMergeGPUPiiib_param_3];
	cvta.to.global.u64 	%rd1, %rd5;
	setp.lt.s32 	%p1, %r13, 2;
	@%p1 bra 	$L__BB2_7;
$L__BB2_1:
	shr.u32 	%r3, %r13, 1;
	add.s32 	%r4, %r3, %r14;
	setp.lt.u32 	%p2, %r13, 2;
	@%p2 bra 	$L__BB2_6;
	shl.b32 	%r11, %r3, 2;
	cvt.u64.u32 	%rd6, %r11;
	add.s64 	%rd2, %rd1, %rd6;
	mov.u32 	%r15, %r14;
$L__BB2_3:
	mul.wide.s32 	%rd7, %r15, 4;
	add.s64 	%rd3, %rd2, %rd7;
	add.s64 	%rd4, %rd1, %rd7;
	ld.global.u32 	%r6, [%rd4];
	ld.global.u32 	%r7, [%rd3];
	setp.gt.s32 	%p3, %r6, %r7;
	selp.u16 	%rs2, 1, 0, %p3;
	setp.ne.s16 	%p4, %rs1, %rs2;
	@%p4 bra 	$L__BB2_5;
	st.global.u32 	[%rd4], %r7;
	st.global.u32 	[%rd3], %r6;
$L__BB2_5:
	add.s32 	%r15, %r15, 1;
	setp.lt.s32 	%p5, %r15, %r4;
	@%p5 bra 	$L__BB2_3;
$L__BB2_6:
	cvt.s32.s16 	%r12, %rs1;
	{ // callseq 5, 0
	.param .b64 param0;
	st.param.b64 	[param0], %rd5;
	.param .b32 param1;
	st.param.b32 	[param1], %r14;
	.param .b32 param2;
	st.param.b32 	[param2], %r3;
	.param .b32 param3;
	st.param.b32 	[param3], %r12;
	call.uni 
	_Z15bitonicMergeGPUPiiib, 
	(
	param0, 
	param1, 
	param2, 
	param3
	);
	} // callseq 5
	setp.gt.u32 	%p6, %r13, 3;
	mov.u32 	%r13, %r3;
	mov.u32 	%r14, %r4;
	@%p6 bra 	$L__BB2_1;
$L__BB2_7:
	ret;

}
	// .globl	_Z15quickSortKernelPii
.visible .entry _Z15quickSortKernelPii(
	.param .u64 .ptr .align 1 _Z15quickSortKernelPii_param_0,
	.param .u32 _Z15quickSortKernelPii_param_1
)
{
	.reg .b32 	%r<3>;
	.reg .b64 	%rd<2>;

	ld.param.u64 	%rd1, [_Z15quickSortKernelPii_param_0];
	ld.param.u32 	%r1, [_Z15quickSortKernelPii_param_1];
	add.s32 	%r2, %r1, -1;
	{ // callseq 6, 0
	.param .b64 param0;
	st.param.b64 	[param0], %rd1;
	.param .b32 param1;
	st.param.b32 	[param1], 0;
	.param .b32 param2;
	st.param.b32 	[param2], %r2;
	call.uni 
	_Z12quickSortGPUPiii, 
	(
	param0, 
	param1, 
	param2
	);
	} // callseq 6
	ret;

}
	// .globl	_Z15mergeSortKernelPii
.visible .entry _Z15mergeSortKernelPii(
	.param .u64 .ptr .align 1 _Z15mergeSortKernelPii_param_0,
	.param .u32 _Z15mergeSortKernelPii_param_1
)
{
	.reg .b32 	%r<3>;
	.reg .b64 	%rd<2>;

	ld.param.u64 	%rd1, [_Z15mergeSortKernelPii_param_0];
	ld.param.u32 	%r1, [_Z15mergeSortKernelPii_param_1];
	add.s32 	%r2, %r1, -1;
	{ // callseq 7, 0
	.param .b64 param0;
	st.param.b64 	[param0], %rd1;
	.param .b32 param1;
	st.param.b32 	[param1], 0;
	.param .b32 param2;
	st.param.b32 	[param2], %r2;
	call.uni 
	_Z12mergeSortGPUPiii, 
	(
	param0, 
	param1, 
	param2
	);
	} // callseq 7
	ret;

}
	// .globl	_Z16bubbleSortKernelPii
.visible .entry _Z16bubbleSortKernelPii(
	.param .u64 .ptr .align 1 _Z16bubbleSortKernelPii_param_0,
	.param .u32 _Z16bubbleSortKernelPii_param_1
)
{
	.reg .pred 	%p<27>;
	.reg .b16 	%rs<17>;
	.reg .b32 	%r<77>;
	.reg .b64 	%rd<13>;

	ld.param.u64 	%rd8, [_Z16bubbleSortKernelPii_param_0];
	ld.param.u32 	%r49, [_Z16bubbleSortKernelPii_param_1];
	cvta.to.global.u64 	%rd1, %rd8;
	add.s32 	%r1, %r49, -1;
	setp.lt.s32 	%p1, %r49, 2;
	@%p1 bra 	$L__BB5_42;
	add.s32 	%r2, %r49, -2;
	cvt.u16.u32 	%rs1, %r49;
	add.s64 	%rd2, %rd1, 16;
	mov.b32 	%r59, 0;
	mov.b16 	%rs15, 0;
	mov.u16 	%rs16, %rs15;
	mov.u32 	%r58, %r1;
$L__BB5_2:
	sub.s32 	%r51, %r59, %r49;
	setp.gt.s32 	%p2, %r51, -2;
	@%p2 bra 	$L__BB5_41;
	sub.s32 	%r53, %r2, %r59;
	setp.lt.u32 	%p3, %r53, 7;
	mov.b32 	%r74, 0;
	@%p3 bra 	$L__BB5_22;
	and.b32  	%r74, %r58, -8;
	ld.global.u32 	%r61, [%rd1];
	neg.s32 	%r60, %r74;
	mov.u64 	%rd12, %rd2;
$L__BB5_5:
	.pragma "nounroll";
	ld.global.u32 	%r62, [%rd12+-12];
	setp.le.s32 	%p4, %r61, %r62;
	@%p4 bra 	$L__BB5_7;
	st.global.u32 	[%rd12+-16], %r62;
	st.global.u32 	[%rd12+-12], %r61;
	mov.u32 	%r62, %r61;
$L__BB5_7:
	ld.global.u32 	%r63, [%rd12+-8];
	setp.le.s32 	%p5, %r62, %r63;
	@%p5 bra 	$L__BB5_9;
	st.global.u32 	[%rd12+-12], %r63;
	st.global.u32 	[%rd12+-8], %r62;
	mov.u32 	%r63, %r62;
$L__BB5_9:
	ld.global.u32 	%r64, [%rd12+-4];
	setp.le.s32 	%p6, %r63, %r64;
	@%p6 bra 	$L__BB5_11;
	st.global.u32 	[%rd12+-8], %r64;
	st.global.u32 	[%rd12+-4], %r63;
	mov.u32 	%r64, %r63;
$L__BB5_11:
	ld.global.u32 	%r65, [%rd12];
	setp.le.s32 	%p7, %r64, %r65;
	@%p7 bra 	$L__BB5_13;
	st.global.u32 	[%rd12+-4], %r65;
	st.global.u32 	[%rd12], %r64;
	mov.u32 	%r65, %r64;
$L__BB5_13:
	ld.global.u32 	%r66, [%rd12+4];
	setp.le.s32 	%p8, %r65, %r66;
	@%p8 bra 	$L__BB5_15;
	st.global.u32 	[%rd12], %r66;
	st.global.u32 	[%rd12+4], %r65;
	mov.u32 	%r66, %r65;
$L__BB5_15:
	ld.global.u32 	%r67, [%rd12+8];
	setp.le.s32 	%p9, %r66, %r67;
	@%p9 bra 	$L__BB5_17;
	st.global.u32 	[%rd12+4], %r67;
	st.global.u32 	[%rd12+8], %r66;
	mov.u32 	%r67, %r66;
$L__BB5_17:
	ld.global.u32 	%r68, [%rd12+12];
	setp.le.s32 	%p10, %r67, %r68;
	@%p10 bra 	$L__BB5_19;
	st.global.u32 	[%rd12+8], %r68;
	st.global.u32 	[%rd12+12], %r67;
	mov.u32 	%r68, %r67;
$L__BB5_19:
	ld.global.u32 	%r61, [%rd12+16];
	setp.le.s32 	%p11, %r68, %r61;
	@%p11 bra 	$L__BB5_21;
	st.global.u32 	[%rd12+12], %r61;
	st.global.u32 	[%rd12+16], %r68;
	mov.u32 	%r61, %r68;
$L__BB5_21:
	add.s32 	%r60, %r60, 8;
	add.s64 	%rd12, %rd12, 32;
	setp.ne.s32 	%p12, %r60, 0;
	@%p12 bra 	$L__BB5_5;
$L__BB5_22:
	and.b32  	%r54, %r58, 7;
	setp.eq.s32 	%p13, %r54, 0;
	@%p13 bra 	$L__BB5_41;
	not.b16 	%rs10, %rs16;
	add.s16 	%rs11, %rs10, %rs1;
	cvt.u32.u16 	%r55, %rs11;
	and.b32  	%r28, %r55, 7;
	add.s32 	%r56, %r28, -1;
	setp.lt.u32 	%p14, %r56, 3;
	@%p14 bra 	$L__BB5_32;
	mul.wide.u32 	%rd9, %r74, 4;
	add.s64 	%rd5, %rd1, %rd9;
	ld.global.u32 	%r29, [%rd5];
	ld.global.u32 	%r71, [%rd5+4];
	setp.le.s32 	%p15, %r29, %r71;
	@%p15 bra 	$L__BB5_26;
	st.global.u32 	[%rd5], %r71;
	st.global.u32 	[%rd5+4], %r29;
	mov.u32 	%r71, %r29;
$L__BB5_26:
	ld.global.u32 	%r72, [%rd5+8];
	setp.le.s32 	%p16, %r71, %r72;
	@%p16 bra 	$L__BB5_28;
	st.global.u32 	[%rd5+4], %r72;
	st.global.u32 	[%rd5+8], %r71;
	mov.u32 	%r72, %r71;
$L__BB5_28:
	ld.global.u32 	%r73, [%rd5+12];
	setp.le.s32 	%p17, %r72, %r73;
	@%p17 bra 	$L__BB5_30;
	st.global.u32 	[%rd5+8], %r73;
	st.global.u32 	[%rd5+12], %r72;
	mov.u32 	%r73, %r72;
$L__BB5_30:
	add.s32 	%r74, %r74, 4;
	ld.global.u32 	%r37, [%rd5+16];
	setp.le.s32 	%p18, %r73, %r37;
	@%p18 bra 	$L__BB5_32;
	st.global.u32 	[%rd5+12], %r37;
	st.global.u32 	[%rd5+16], %r73;
$L__BB5_32:
	and.b32  	%r57, %r28, 3;
	setp.eq.s32 	%p19, %r57, 0;
	@%p19 bra 	$L__BB5_41;
	xor.b16  	%rs12, %rs15, 3;
	add.s16 	%rs5, %rs12, %rs1;
	and.b16  	%rs13, %rs5, 3;
	setp.eq.s16 	%p20, %rs13, 1;
	@%p20 bra 	$L__BB5_38;
	mul.wide.u32 	%rd10, %r74, 4;
	add.s64 	%rd6, %rd1, %rd10;
	ld.global.u32 	%r39, [%rd6];
	ld.global.u32 	%r75, [%rd6+4];
	setp.le.s32 	%p21, %r39, %r75;
	@%p21 bra 	$L__BB5_36;
	st.global.u32 	[%rd6], %r75;
	st.global.u32 	[%rd6+4], %r39;
	mov.u32 	%r75, %r39;
$L__BB5_36:
	add.s32 	%r74, %r74, 2;
	ld.global.u32 	%r43, [%rd6+8];
	setp.le.s32 	%p22, %r75, %r43;
	@%p22 bra 	$L__BB5_38;
	st.global.u32 	[%rd6+4], %r43;
	st.global.u32 	[%rd6+8], %r75;
$L__BB5_38:
	and.b16  	%rs14, %rs5, 1;
	setp.eq.b16 	%p23, %rs14, 1;
	not.pred 	%p24, %p23;
	@%p24 bra 	$L__BB5_41;
	mul.wide.u32 	%rd11, %r74, 4;
	add.s64 	%rd7, %rd1, %rd11;
	ld.global.u32 	%r45, [%rd7];
	ld.global.u32 	%r46, [%rd7+4];
	setp.le.s32 	%p25, %r45, %r46;
	@%p25 bra 	$L__BB5_41;
	st.global.u32 	[%rd7], %r46;
	st.global.u32 	[%rd7+4], %r45;
$L__BB5_41:
	add.s32 	%r59, %r59, 1;
	add.s32 	%r58, %r58, -1;
	setp.ne.s32 	%p26, %r59, %r1;
	add.s16 	%rs16, %rs16, 1;
	add.s16 	%rs15, %rs15, 1;
	@%p26 bra 	$L__BB5_2;
$L__BB5_42:
	ret;

}
	// .globl	_Z17bitonicSortKernelPii
.visible .entry _Z17bitonicSortKernelPii(
	.param .u64 .ptr .align 1 _Z17bitonicSortKernelPii_param_0,
	.param .u32 _Z17bitonicSortKernelPii_param_1
)
{
	.reg .pred 	%p<5>;
	.reg .b16 	%rs<4>;
	.reg .b32 	%r<15>;
	.reg .b64 	%rd<2>;

	ld.param.u64 	%rd1, [_Z17bitonicSortKernelPii_param_0];
	ld.param.u32 	%r7, [_Z17bitonicSortKernelPii_param_1];
	setp.lt.s32 	%p1, %r7, 2;
	@%p1 bra 	$L__BB6_7;
	mov.b32 	%r12, 2;
$L__BB6_2:
	mov.u32 	%r13, %r12;
	bra.uni 	$L__BB6_4;
$L__BB6_3:
	setp.lt.u32 	%p3, %r13, 4;
	shr.u32 	%r13, %r13, 1;
	@%p3 bra 	$L__BB6_6;
$L__BB6_4:
	mov.b32 	%r14, 0;
$L__BB6_5:
	div.s32 	%r10, %r14, %r12;
	cvt.u16.u32 	%rs1, %r10;
	not.b16 	%rs2, %rs1;
	and.b16  	%rs3, %rs2, 1;
	cvt.u32.u16 	%r11, %rs3;
	{ // callseq 8, 0
	.param .b64 param0;
	st.param.b64 	[param0], %rd1;
	.param .b32 param1;
	st.param.b32 	[param1], %r14;
	.param .b32 param2;
	st.param.b32 	[param2], %r12;
	.param .b32 param3;
	st.param.b32 	[param3], %r11;
	call.uni 
	_Z15bitonicMergeGPUPiiib, 
	(
	param0, 
	param1, 
	param2, 
	param3
	);
	} // callseq 8
	add.s32 	%r14, %r14, %r12;
	setp.lt.s32 	%p2, %r14, %r7;
	@%p2 bra 	$L__BB6_5;
	bra.uni 	$L__BB6_3;
$L__BB6_6:
	shl.b32 	%r12, %r12, 1;
	setp.le.s32 	%p4, %r12, %r7;
	@%p4 bra 	$L__BB6_2;
$L__BB6_7:
	ret;

}


// ===== COMPILED SASS (sm_100) =====

	.target	sm_100

	.elftype	@"ET_EXEC"


//--------------------- .note.nv.tkinfo           --------------------------
	.section	.note.nv.tkinfo,"",@"SHT_NOTE"
	.sectionflags	@"SHF_NOTE_NV_TKINFO"
	.tkinfo
        /*0018*/ 	.word	0x00000002
        /*0030*/ 	.string	""
        /*0030*/ 	.string	"ptxas"
        /*0030*/ 	.string	"Cuda compilation tools, release 13.0, V13.0.88"
        /*0030*/ 	.string	"Build cuda_13.0.r13.0/compiler.36424714_0"
        /*0030*/ 	.string	"-arch sm_100 -m 64 "



//--------------------- .note.nv.cuinfo           --------------------------
	.section	.note.nv.cuinfo,"",@"SHT_NOTE"
	.sectionflags	@"SHF_NOTE_NV_CUINFO"
        /*0018*/ 	.short	0x0002
        /*001a*/ 	.short	0x0064
        /*001c*/ 	.short	0x0082
	.zero		2


//--------------------- .nv.info                  --------------------------
	.section	.nv.info,"",@"SHT_CUDA_INFO"
	.align	4


	//----- nvinfo : EIATTR_REGCOUNT
	.align		4
        /*0000*/ 	.byte	0x04, 0x2f
        /*0002*/ 	.short	(.L_1 - .L_0)
	.align		4
.L_0:
        /*0004*/ 	.word	index@(_Z15quickSortKernelPii)
        /*0008*/ 	.word	0x0000001e


	//----- nvinfo : EIATTR_FRAME_SIZE
	.align		4
.L_1:
        /*000c*/ 	.byte	0x04, 0x11
        /*000e*/ 	.short	(.L_3 - .L_2)
	.align		4
.L_2:
        /*0010*/ 	.word	index@($_Z15quickSortKernelPii$_Z12quickSortGPUPiii)
        /*0014*/ 	.word	0x00000000


	//----- nvinfo : EIATTR_FRAME_SIZE
	.align		4
.L_3:
        /*0018*/ 	.byte	0x04, 0x11
        /*001a*/ 	.short	(.L_5 - .L_4)
	.align		4
.L_4:
        /*001c*/ 	.word	index@(_Z15quickSortKernelPii)
        /*0020*/ 	.word	0x00000000


	//----- nvinfo : EIATTR_REGCOUNT
	.align		4
.L_5:
        /*0024*/ 	.byte	0x04, 0x2f
        /*0026*/ 	.short	(.L_7 - .L_6)
	.align		4
.L_6:
        /*0028*/ 	.word	index@(_Z15mergeSortKernelPii)
        /*002c*/ 	.word	0x00000026


	//----- nvinfo : EIATTR_FRAME_SIZE
	.align		4
.L_7:
        /*0030*/ 	.byte	0x04, 0x11
        /*0032*/ 	.short	(.L_9 - .L_8)
	.align		4
.L_8:
        /*0034*/ 	.word	index@($_Z15mergeSortKernelPii$_Z12mergeSortGPUPiii)
        /*0038*/ 	.word	0x00000000


	//----- nvinfo : EIATTR_FRAME_SIZE
	.align		4
.L_9:
        /*003c*/ 	.byte	0x04, 0x11
        /*003e*/ 	.short	(.L_11 - .L_10)
	.align		4
.L_10:
        /*0040*/ 	.word	index@(_Z15mergeSortKernelPii)
        /*0044*/ 	.word	0x00000000


	//----- nvinfo : EIATTR_REGCOUNT
	.align		4
.L_11:
        /*0048*/ 	.byte	0x04, 0x2f
        /*004a*/ 	.short	(.L_13 - .L_12)
	.align		4
.L_12:
        /*004c*/ 	.word	index@(_Z16bubbleSortKernelPii)
        /*0050*/ 	.word	0x00000018


	//----- nvinfo : EIATTR_FRAME_SIZE
	.align		4
.L_13:
        /*0054*/ 	.byte	0x04, 0x11
        /*0056*/ 	.short	(.L_15 - .L_14)
	.align		4
.L_14:
        /*0058*/ 	.word	index@(_Z16bubbleSortKernelPii)
        /*005c*/ 	.word	0x00000000


	//----- nvinfo : EIATTR_REGCOUNT
	.align		4
.L_15:
        /*0060*/ 	.byte	0x04, 0x2f
        /*0062*/ 	.short	(.L_17 - .L_16)
	.align		4
.L_16:
        /*0064*/ 	.word	index@(_Z17bitonicSortKernelPii)
        /*0068*/ 	.word	0x0000001e


	//----- nvinfo : EIATTR_FRAME_SIZE
	.align		4
.L_17:
        /*006c*/ 	.byte	0x04, 0x11
        /*006e*/ 	.short	(.L_19 - .L_18)
	.align		4
.L_18:
        /*0070*/ 	.word	index@($_Z17bitonicSortKernelPii$_Z15bitonicMergeGPUPiiib)
        /*0074*/ 	.word	0x00000000


	//----- nvinfo : EIATTR_FRAME_SIZE
	.align		4
.L_19:
        /*0078*/ 	.byte	0x04, 0x11
        /*007a*/ 	.short	(.L_21 - .L_20)
	.align		4
.L_20:
        /*007c*/ 	.word	index@(_Z17bitonicSortKernelPii)
        /*0080*/ 	.word	0x00000000


	//----- nvinfo : EIATTR_MIN_STACK_SIZE
	.align		4
.L_21:
        /*0084*/ 	.byte	0x04, 0x12
        /*0086*/ 	.short	(.L_23 - .L_22)
	.align		4
.L_22:
        /*0088*/ 	.word	index@(_Z17bitonicSortKernelPii)
        /*008c*/ 	.word	0x00000000


	//----- nvinfo : EIATTR_MIN_STACK_SIZE
	.align		4
.L_23:
        /*0090*/ 	.byte	0x04, 0x12
        /*0092*/ 	.short	(.L_25 - .L_24)
	.align		4
.L_24:
        /*0094*/ 	.word	index@(_Z16bubbleSortKernelPii)
        /*0098*/ 	.word	0x00000000


	//----- nvinfo : EIATTR_MIN_STACK_SIZE
	.align		4
.L_25:
        /*009c*/ 	.byte	0x04, 0x12
        /*009e*/ 	.short	(.L_27 - .L_26)
	.align		4
.L_26:
        /*00a0*/ 	.word	index@(_Z15mergeSortKernelPii)
        /*00a4*/ 	.word	0x00000000


	//----- nvinfo : EIATTR_MIN_STACK_SIZE
	.align		4
.L_27:
        /*00a8*/ 	.byte	0x04, 0x12
        /*00aa*/ 	.short	(.L_29 - .L_28)
	.align		4
.L_28:
        /*00ac*/ 	.word	index@(_Z15quickSortKernelPii)
        /*00b0*/ 	.word	0x00000000
.L_29:


//--------------------- .nv.compat                --------------------------
	.section	.nv.compat,"",@"SHT_CUDA_COMPAT_INFO"
	.align	4
        /*0000*/ 	.byte	0x02, 0x09, 0x00, 0x00, 0x02, 0x02, 0x01, 0x00, 0x02, 0x05, 0x05, 0x00, 0x03, 0x07, 0x01, 0x01
        /*0010*/ 	.byte	0x02, 0x03, 0x00, 0x00, 0x02, 0x06, 0x01, 0x00, 0x04, 0x0b, 0x08, 0x00, 0x09, 0x00, 0x00, 0x00
        /*0020*/ 	.byte	0x00, 0x00, 0x00, 0x00


//--------------------- .nv.info._Z17bitonicSortKernelPii --------------------------
	.section	.nv.info._Z17bitonicSortKernelPii,"",@"SHT_CUDA_INFO"
	.sectionflags	@""
	.align	4


	//----- nvinfo : EIATTR_CUDA_API_VERSION
	.align		4
        /*0000*/ 	.byte	0x04, 0x37
        /*0002*/ 	.short	(.L_31 - .L_30)
.L_30:
        /*0004*/ 	.word	0x00000082


	//----- nvinfo : EIATTR_KPARAM_INFO
	.align		4
.L_31:
        /*0008*/ 	.byte	0x04, 0x17
        /*000a*/ 	.short	(.L_33 - .L_32)
.L_32:
        /*000c*/ 	.word	0x00000000
        /*0010*/ 	.short	0x0001
        /*0012*/ 	.short	0x0008
        /*0014*/ 	.byte	0x00, 0xf0, 0x11, 0x00


	//----- nvinfo : EIATTR_KPARAM_INFO
	.align		4
.L_33:
        /*0018*/ 	.byte	0x04, 0x17
        /*001a*/ 	.short	(.L_35 - .L_34)
.L_34:
        /*001c*/ 	.word	0x00000000
        /*0020*/ 	.short	0x0000
        /*0022*/ 	.short	0x0000
        /*0024*/ 	.byte	0x00, 0xf5, 0x21, 0x00


	//----- nvinfo : EIATTR_SPARSE_MMA_MASK
	.align		4
.L_35:
        /*0028*/ 	.byte	0x03, 0x50
        /*002a*/ 	.short	0x0000


	//----- nvinfo : EIATTR_MAXREG_COUNT
	.align		4
        /*002c*/ 	.byte	0x03, 0x1b
        /*002e*/ 	.short	0x00ff


	//----- nvinfo : EIATTR_MERCURY_ISA_VERSION
	.align		4
        /*0030*/ 	.byte	0x03, 0x5f
        /*0032*/ 	.short	0x0101


	//----- nvinfo : EIATTR_VRC_CTA_INIT_COUNT
	.align		4
        /*0034*/ 	.byte	0x02, 0x4a
	.zero		1
	.zero		1


	//----- nvinfo : EIATTR_EXIT_INSTR_OFFSETS
	.align		4
        /*0038*/ 	.byte	0x04, 0x1c
        /*003a*/ 	.short	(.L_37 - .L_36)


	//   ....[0]....
.L_36:
        /*003c*/ 	.word	0x00000030


	//   ....[1]....
        /*0040*/ 	.word	0x00000330


	//----- nvinfo : EIATTR_CRS_STACK_SIZE
	.align		4
.L_37:
        /*0044*/ 	.byte	0x04, 0x1e
        /*0046*/ 	.short	(.L_39 - .L_38)
.L_38:
        /*0048*/ 	.word	0x00000000


	//----- nvinfo : EIATTR_CBANK_PARAM_SIZE
	.align		4
.L_39:
        /*004c*/ 	.byte	0x03, 0x19
        /*004e*/ 	.short	0x000c


	//----- nvinfo : EIATTR_PARAM_CBANK
	.align		4
        /*0050*/ 	.byte	0x04, 0x0a
        /*0052*/ 	.short	(.L_41 - .L_40)
	.align		4
.L_40:
        /*0054*/ 	.word	index@(.nv.constant0._Z17bitonicSortKernelPii)
        /*0058*/ 	.short	0x0380
        /*005a*/ 	.short	0x000c


	//----- nvinfo : EIATTR_SW_WAR
	.align		4
.L_41:
        /*005c*/ 	.byte	0x04, 0x36
        /*005e*/ 	.short	(.L_43 - .L_42)
.L_42:
        /*0060*/ 	.word	0x00000008
.L_43:


//--------------------- .nv.info._Z16bubbleSortKernelPii --------------------------
	.section	.nv.info._Z16bubbleSortKernelPii,"",@"SHT_CUDA_INFO"
	.sectionflags	@""
	.align	4


	//----- nvinfo : EIATTR_CUDA_API_VERSION
	.align		4
        /*0000*/ 	.byte	0x04, 0x37
        /*0002*/ 	.short	(.L_45 - .L_44)
.L_44:
        /*0004*/ 	.word	0x00000082


	//----- nvinfo : EIATTR_KPARAM_INFO
	.align		4
.L_45:
        /*0008*/ 	.byte	0x04, 0x17
        /*000a*/ 	.short	(.L_47 - .L_46)
.L_46:
        /*000c*/ 	.word	0x00000000
        /*0010*/ 	.short	0x0001
        /*0012*/ 	.short	0x0008
        /*0014*/ 	.byte	0x00, 0xf0, 0x11, 0x00


	//----- nvinfo : EIATTR_KPARAM_INFO
	.align		4
.L_47:
        /*0018*/ 	.byte	0x04, 0x17
        /*001a*/ 	.short	(.L_49 - .L_48)
.L_48:
        /*001c*/ 	.word	0x00000000
        /*0020*/ 	.short	0x0000
        /*0022*/ 	.short	0x0000
        /*0024*/ 	.byte	0x00, 0xf5, 0x21, 0x00


	//----- nvinfo : EIATTR_SPARSE_MMA_MASK
	.align		4
.L_49:
        /*0028*/ 	.byte	0x03, 0x50
        /*002a*/ 	.short	0x0000


	//----- nvinfo : EIATTR_MAXREG_COUNT
	.align		4
        /*002c*/ 	.byte	0x03, 0x1b
        /*002e*/ 	.short	0x00ff


	//----- nvinfo : EIATTR_MERCURY_ISA_VERSION
	.align		4
        /*0030*/ 	.byte	0x03, 0x5f
        /*0032*/ 	.short	0x0101


	//----- nvinfo : EIATTR_VRC_CTA_INIT_COUNT
	.align		4
        /*0034*/ 	.byte	0x02, 0x4a
	.zero		1
	.zero		1


	//----- nvinfo : EIATTR_EXIT_INSTR_OFFSETS
	.align		4
        /*0038*/ 	.byte	0x04, 0x1c
        /*003a*/ 	.short	(.L_51 - .L_50)


	//   ....[0]....
.L_50:
        /*003c*/ 	.word	0x00000030


	//   ....[1]....
        /*0040*/ 	.word	0x000008e0


	//----- nvinfo : EIATTR_CBANK_PARAM_SIZE
	.align		4
.L_51:
        /*0044*/ 	.byte	0x03, 0x19
        /*0046*/ 	.short	0x000c


	//----- nvinfo : EIATTR_PARAM_CBANK
	.align		4
        /*0048*/ 	.byte	0x04, 0x0a
        /*004a*/ 	.short	(.L_53 - .L_52)
	.align		4
.L_52:
        /*004c*/ 	.word	index@(.nv.constant0._Z16bubbleSortKernelPii)
        /*0050*/ 	.short	0x0380
        /*0052*/ 	.short	0x000c


	//----- nvinfo : EIATTR_SW_WAR
	.align		4
.L_53:
        /*0054*/ 	.byte	0x04, 0x36
        /*0056*/ 	.short	(.L_55 - .L_54)
.L_54:
        /*0058*/ 	.word	0x00000008
.L_55:


//--------------------- .nv.info._Z15mergeSortKernelPii --------------------------
	.section	.nv.info._Z15mergeSortKernelPii,"",@"SHT_CUDA_INFO"
	.sectionflags	@""
	.align	4


	//----- nvinfo : EIATTR_CUDA_API_VERSION
	.align		4
        /*0000*/ 	.byte	0x04, 0x37
        /*0002*/ 	.short	(.L_57 - .L_56)
.L_56:
        /*0004*/ 	.word	0x00000082


	//----- nvinfo : EIATTR_KPARAM_INFO
	.align		4
.L_57:
        /*0008*/ 	.byte	0x04, 0x17
        /*000a*/ 	.short	(.L_59 - .L_58)
.L_58:
        /*000c*/ 	.word	0x00000000
        /*0010*/ 	.short	0x0001
        /*0012*/ 	.short	0x0008
        /*0014*/ 	.byte	0x00, 0xf0, 0x11, 0x00


	//----- nvinfo : EIATTR_KPARAM_INFO
	.align		4
.L_59:
        /*0018*/ 	.byte	0x04, 0x17
        /*001a*/ 	.short	(.L_61 - .L_60)
.L_60:
        /*001c*/ 	.word	0x00000000
        /*0020*/ 	.short	0x0000
        /*0022*/ 	.short	0x0000
        /*0024*/ 	.byte	0x00, 0xf5, 0x21, 0x00


	//----- nvinfo : EIATTR_SPARSE_MMA_MASK
	.align		4
.L_61:
        /*0028*/ 	.byte	0x03, 0x50
        /*002a*/ 	.short	0x0000


	//----- nvinfo : EIATTR_MAXREG_COUNT
	.align		4
        /*002c*/ 	.byte	0x03, 0x1b
        /*002e*/ 	.short	0x00ff


	//----- nvinfo : EIATTR_EXTERNS
	.align		4
        /*0030*/ 	.byte	0x04, 0x0f
        /*0032*/ 	.short	(.L_63 - .L_62)


	//   ....[0]....
	.align		4
.L_62:
        /*0034*/ 	.word	index@(malloc)


	//   ....[1]....
	.align		4
        /*0038*/ 	.word	index@(free)


	//----- nvinfo : EIATTR_MERCURY_ISA_VERSION
	.align		4
.L_63:
        /*003c*/ 	.byte	0x03, 0x5f
        /*003e*/ 	.short	0x0101


	//----- nvinfo : EIATTR_VRC_CTA_INIT_COUNT
	.align		4
        /*0040*/ 	.byte	0x02, 0x4a
	.zero		1
	.zero		1


	//----- nvinfo : EIATTR_SYSCALL_OFFSETS
	.align		4
        /*0044*/ 	.byte	0x04, 0x46
        /*0046*/ 	.short	(.L_65 - .L_64)


	//   ....[0]....
.L_64:
        /*0048*/ 	.word	0x000003e0


	//   ....[1]....
        /*004c*/ 	.word	0x00001120


	//----- nvinfo : EIATTR_EXIT_INSTR_OFFSETS
	.align		4
.L_65:
        /*0050*/ 	.byte	0x04, 0x1c
        /*0052*/ 	.short	(.L_67 - .L_66)


	//   ....[0]....
.L_66:
        /*0054*/ 	.word	0x000000b0


	//----- nvinfo : EIATTR_CRS_STACK_SIZE
	.align		4
.L_67:
        /*0058*/ 	.byte	0x04, 0x1e
        /*005a*/ 	.short	(.L_69 - .L_68)
.L_68:
        /*005c*/ 	.word	0x00000000


	//----- nvinfo : EIATTR_CBANK_PARAM_SIZE
	.align		4
.L_69:
        /*0060*/ 	.byte	0x03, 0x19
        /*0062*/ 	.short	0x000c


	//----- nvinfo : EIATTR_PARAM_CBANK
	.align		4
        /*0064*/ 	.byte	0x04, 0x0a
        /*0066*/ 	.short	(.L_71 - .L_70)
	.align		4
.L_70:
        /*0068*/ 	.word	index@(.nv.constant0._Z15mergeSortKernelPii)
        /*006c*/ 	.short	0x0380
        /*006e*/ 	.short	0x000c


	//----- nvinfo : EIATTR_SW_WAR
	.align		4
.L_71:
        /*0070*/ 	.byte	0x04, 0x36
        /*0072*/ 	.short	(.L_73 - .L_72)
.L_72:
        /*0074*/ 	.word	0x00000008
.L_73:


//--------------------- .nv.info._Z15quickSortKernelPii --------------------------
	.section	.nv.info._Z15quickSortKernelPii,"",@"SHT_CUDA_INFO"
	.sectionflags	@""
	.align	4


	//----- nvinfo : EIATTR_CUDA_API_VERSION
	.align		4
        /*0000*/ 	.byte	0x04, 0x37
        /*0002*/ 	.short	(.L_75 - .L_74)
.L_74:
        /*0004*/ 	.word	0x00000082


	//----- nvinfo : EIATTR_KPARAM_INFO
	.align		4
.L_75:
        /*0008*/ 	.byte	0x04, 0x17
        /*000a*/ 	.short	(.L_77 - .L_76)
.L_76:
        /*000c*/ 	.word	0x00000000
        /*0010*/ 	.short	0x0001
        /*0012*/ 	.short	0x0008
        /*0014*/ 	.byte	0x00, 0xf0, 0x11, 0x00


	//----- nvinfo : EIATTR_KPARAM_INFO
	.align		4
.L_77:
        /*0018*/ 	.byte	0x04, 0x17
        /*001a*/ 	.short	(.L_79 - .L_78)
.L_78:
        /*001c*/ 	.word	0x00000000
        /*0020*/ 	.short	0x0000
        /*0022*/ 	.short	0x0000
        /*0024*/ 	.byte	0x00, 0xf5, 0x21, 0x00


	//----- nvinfo : EIATTR_SPARSE_MMA_MASK
	.align		4
.L_79:
        /*0028*/ 	.byte	0x03, 0x50
        /*002a*/ 	.short	0x0000


	//----- nvinfo : EIATTR_MAXREG_COUNT
	.align		4
        /*002c*/ 	.byte	0x03, 0x1b
        /*002e*/ 	.short	0x00ff


	//----- nvinfo : EIATTR_MERCURY_ISA_VERSION
	.align		4
        /*0030*/ 	.byte	0x03, 0x5f
        /*0032*/ 	.short	0x0101


	//----- nvinfo : EIATTR_VRC_CTA_INIT_COUNT
	.align		4
        /*0034*/ 	.byte	0x02, 0x4a
	.zero		1
	.zero		1


	//----- nvinfo : EIATTR_EXIT_INSTR_OFFSETS
	.align		4
        /*0038*/ 	.byte	0x04, 0x1c
        /*003a*/ 	.short	(.L_81 - .L_80)


	//   ....[0]....
.L_80:
        /*003c*/ 	.word	0x000000b0


	//----- nvinfo : EIATTR_CRS_STACK_SIZE
	.align		4
.L_81:
        /*0040*/ 	.byte	0x04, 0x1e
        /*0042*/ 	.short	(.L_83 - .L_82)
.L_82:
        /*0044*/ 	.word	0x00000000


	//----- nvinfo : EIATTR_CBANK_PARAM_SIZE
	.align		4
.L_83:
        /*0048*/ 	.byte	0x03, 0x19
        /*004a*/ 	.short	0x000c


	//----- nvinfo : EIATTR_PARAM_CBANK
	.align		4
        /*004c*/ 	.byte	0x04, 0x0a
        /*004e*/ 	.short	(.L_85 - .L_84)
	.align		4
.L_84:
        /*0050*/ 	.word	index@(.nv.constant0._Z15quickSortKernelPii)
        /*0054*/ 	.short	0x0380
        /*0056*/ 	.short	0x000c


	//----- nvinfo : EIATTR_SW_WAR
	.align		4
.L_85:
        /*0058*/ 	.byte	0x04, 0x36
        /*005a*/ 	.short	(.L_87 - .L_86)
.L_86:
        /*005c*/ 	.word	0x00000008
.L_87:


//--------------------- .nv.callgraph             --------------------------
	.section	.nv.callgraph,"",@"SHT_CUDA_CALLGRAPH"
	.align	4
	.sectionentsize	8
	.align		4
        /*0000*/ 	.word	0x00000000
	.align		4
        /*0004*/ 	.word	0xffffffff
	.align		4
        /*0008*/ 	.word	index@(_Z15mergeSortKernelPii)
	.align		4
        /*000c*/ 	.word	index@(free)
	.align		4
        /*0010*/ 	.word	index@(_Z15mergeSortKernelPii)
	.align		4
        /*0014*/ 	.word	index@(malloc)
	.align		4
        /*0018*/ 	.word	0x00000000
	.align		4
        /*001c*/ 	.word	0xfffffffe
	.align		4
        /*0020*/ 	.word	0x00000000
	.align		4
        /*0024*/ 	.word	0xfffffffd
	.align		4
        /*0028*/ 	.word	0x00000000
	.align		4
        /*002c*/ 	.word	0xfffffffc


//--------------------- .nv.constant4             --------------------------
	.section	.nv.constant4,"a",@progbits
	.align	8
	.align		8
.nv.constant4:
        /*0000*/ 	.dword	malloc
	.align		8
        /*0008*/ 	.dword	free


//--------------------- .text._Z17bitonicSortKernelPii --------------------------
	.section	.text._Z17bitonicSortKernelPii,"ax",@progbits
	.align	128
        .global         _Z17bitonicSortKernelPii
        .type           _Z17bitonicSortKernelPii,@function
        .size           _Z17bitonicSortKernelPii,(.L_x_51 - _Z17bitonicSortKernelPii)
        .other          _Z17bitonicSortKernelPii,@"STO_CUDA_ENTRY STV_DEFAULT"
_Z17bitonicSortKernelPii:
.text._Z17bitonicSortKernelPii:
[----:B------:R-:W0:Y:S08]  /*0000*/  LDC R1, c[0x0][0x37c] ;  /* 0x0000df00ff017b82 */ /* 0x000e300000000800 */
[----:B------:R-:W1:Y:S02]  /*0010*/  LDC R0, c[0x0][0x388] ;  /* 0x0000e200ff007b82 */ /* 0x000e640000000800 */
[----:B-1----:R-:W-:-:S13]  /*0020*/  ISETP.GE.AND P0, PT, R0, 0x2, PT ;  /* 0x000000020000780c */ /* 0x002fda0003f06270 */
[----:B0-----:R-:W-:Y:S05]  /*0030*/  @!P0 EXIT ;  /* 0x000000000000894d */ /* 0x001fea0003800000 */
[----:B------:R-:W-:-:S07]  /*0040*/  IMAD.MOV.U32 R17, RZ, RZ, 0x2 ;  /* 0x00000002ff117424 */ /* 0x000fce00078e00ff */
.L_x_2:
[----:B------:R-:W-:-:S07]  /*0050*/  IMAD.MOV.U32 R16, RZ, RZ, R17 ;  /* 0x000000ffff107224 */ /* 0x000fce00078e0011 */
.L_x_1:
[----:B------:R-:W-:Y:S01]  /*0060*/  IMAD.MOV.U32 R2, RZ, RZ, RZ ;  /* 0x000000ffff027224 */ /* 0x000fe200078e00ff */
[----:B------:R-:W0:Y:S06]  /*0070*/  LDCU UR36, c[0x0][0x388] ;  /* 0x00007100ff2477ac */ /* 0x000e2c0008000800 */
.L_x_0:
[-C--:B------:R-:W-:Y:S01]  /*0080*/  IABS R3, R17.reuse ;  /* 0x0000001100037213 */ /* 0x080fe20000000000 */
[----:B------:R-:W1:Y:S01]  /*0090*/  LDCU.64 UR4, c[0x0][0x380] ;  /* 0x00007000ff0477ac */ /* 0x000e620008000a00 */
[----:B------:R-:W-:Y:S01]  /*00a0*/  IABS R8, R2 ;  /* 0x0000000200087213 */ /* 0x000fe20000000000 */
[----:B------:R-:W-:Y:S01]  /*00b0*/  IMAD.MOV.U32 R21, RZ, RZ, 0x0 ;  /* 0x00000000ff157424 */ /* 0x000fe200078e00ff */
[----:B------:R-:W2:Y:S01]  /*00c0*/  I2F.RP R0, R3 ;  /* 0x0000000300007306 */ /* 0x000ea20000209400 */
[----:B------:R-:W-:Y:S02]  /*00d0*/  IABS R9, R17 ;  /* 0x0000001100097213 */ /* 0x000fe40000000000 */
[----:B------:R-:W-:-:S05]  /*00e0*/  MOV R20, 0x2a0 ;  /* 0x000002a000147802 */ /* 0x000fca0000000f00 */
[----:B--2---:R-:W2:Y:S02]  /*00f0*/  MUFU.RCP R0, R0 ;  /* 0x0000000000007308 */ /* 0x004ea40000001000 */
[----:B--2---:R-:W-:-:S06]  /*0100*/  VIADD R4, R0, 0xffffffe ;  /* 0x0ffffffe00047836 */ /* 0x004fcc0000000000 */
[----:B------:R2:W3:Y:S02]  /*0110*/  F2I.FTZ.U32.TRUNC.NTZ R5, R4 ;  /* 0x0000000400057305 */ /* 0x0004e4000021f000 */
[----:B--2---:R-:W-:Y:S02]  /*0120*/  IMAD.MOV.U32 R4, RZ, RZ, RZ ;  /* 0x000000ffff047224 */ /* 0x004fe400078e00ff */
[----:B---3--:R-:W-:-:S04]  /*0130*/  IMAD.MOV R6, RZ, RZ, -R5 ;  /* 0x000000ffff067224 */ /* 0x008fc800078e0a05 */
[----:B------:R-:W-:Y:S02]  /*0140*/  IMAD R7, R6, R3, RZ ;  /* 0x0000000306077224 */ /* 0x000fe400078e02ff */
[----:B------:R-:W-:Y:S02]  /*0150*/  IMAD.MOV.U32 R6, RZ, RZ, R8 ;  /* 0x000000ffff067224 */ /* 0x000fe400078e0008 */
[----:B------:R-:W-:-:S04]  /*0160*/  IMAD.HI.U32 R5, R5, R7, R4 ;  /* 0x0000000705057227 */ /* 0x000fc800078e0004 */
[----:B------:R-:W-:Y:S02]  /*0170*/  IMAD.MOV R7, RZ, RZ, -R9 ;  /* 0x000000ffff077224 */ /* 0x000fe400078e0a09 */
[----:B------:R-:W-:-:S04]  /*0180*/  IMAD.HI.U32 R8, R5, R6, RZ ;  /* 0x0000000605087227 */ /* 0x000fc800078e00ff */
[----:B------:R-:W-:Y:S01]  /*0190*/  IMAD R0, R8, R7, R6 ;  /* 0x0000000708007224 */ /* 0x000fe200078e0206 */
[----:B------:R-:W-:Y:S01]  /*01a0*/  MOV R7, R17 ;  /* 0x0000001100077202 */ /* 0x000fe20000000f00 */
[----:B-1----:R-:W-:Y:S02]  /*01b0*/  IMAD.U32 R4, RZ, RZ, UR4 ;  /* 0x00000004ff047e24 */ /* 0x002fe4000f8e00ff */
[----:B------:R-:W-:Y:S01]  /*01c0*/  IMAD.U32 R5, RZ, RZ, UR5 ;  /* 0x00000005ff057e24 */ /* 0x000fe2000f8e00ff */
[----:B------:R-:W-:Y:S01]  /*01d0*/  ISETP.GT.U32.AND P2, PT, R3, R0, PT ;  /* 0x000000000300720c */ /* 0x000fe20003f44070 */
[----:B------:R-:W-:-:S12]  /*01e0*/  IMAD.MOV.U32 R6, RZ, RZ, R2 ;  /* 0x000000ffff067224 */ /* 0x000fd800078e0002 */
[-C--:B------:R-:W-:Y:S01]  /*01f0*/  @!P2 IADD3 R0, PT, PT, R0, -R3.reuse, RZ ;  /* 0x800000030000a210 */ /* 0x080fe20007ffe0ff */
[----:B------:R-:W-:Y:S01]  /*0200*/  @!P2 VIADD R8, R8, 0x1 ;  /* 0x000000010808a836 */ /* 0x000fe20000000000 */
[----:B------:R-:W-:Y:S02]  /*0210*/  ISETP.NE.AND P2, PT, R17, RZ, PT ;  /* 0x000000ff1100720c */ /* 0x000fe40003f45270 */
[----:B------:R-:W-:Y:S02]  /*0220*/  ISETP.GE.U32.AND P0, PT, R0, R3, PT ;  /* 0x000000030000720c */ /* 0x000fe40003f06070 */
[----:B------:R-:W-:-:S04]  /*0230*/  LOP3.LUT R0, R2, R17, RZ, 0x3c, !PT ;  /* 0x0000001102007212 */ /* 0x000fc800078e3cff */
[----:B------:R-:W-:-:S07]  /*0240*/  ISETP.GE.AND P1, PT, R0, RZ, PT ;  /* 0x000000ff0000720c */ /* 0x000fce0003f26270 */
[----:B------:R-:W-:-:S06]  /*0250*/  @P0 VIADD R8, R8, 0x1 ;  /* 0x0000000108080836 */ /* 0x000fcc0000000000 */
[----:B------:R-:W-:Y:S01]  /*0260*/  @!P1 IMAD.MOV R8, RZ, RZ, -R8 ;  /* 0x000000ffff089224 */ /* 0x000fe200078e0a08 */
[----:B------:R-:W-:-:S04]  /*0270*/  @!P2 LOP3.LUT R8, RZ, R17, RZ, 0x33, !PT ;  /* 0x00000011ff08a212 */ /* 0x000fc800078e33ff */
[----:B------:R-:W-:-:S07]  /*0280*/  LOP3.LUT R8, R8, 0x1, RZ, 0xc, !PT ;  /* 0x0000000108087812 */ /* 0x000fce00078e0cff */
[----:B0-----:R-:W-:Y:S05]  /*0290*/  CALL.REL.NOINC `($_Z17bitonicSortKernelPii$_Z15bitonicMergeGPUPiiib) ;  /* 0x0000000000287944 */ /* 0x001fea0003c00000 */
[----:B------:R-:W-:-:S05]  /*02a0*/  IMAD.IADD R2, R2, 0x1, R17 ;  /* 0x0000000102027824 */ /* 0x000fca00078e0211 */
[----:B------:R-:W-:-:S13]  /*02b0*/  ISETP.GE.AND P0, PT, R2, UR36, PT ;  /* 0x0000002402007c0c */ /* 0x000fda000bf06270 */
[----:B------:R-:W-:Y:S05]  /*02c0*/  @!P0 BRA `(.L_x_0) ;  /* 0xfffffffc006c8947 */ /* 0x000fea000383ffff */
[----:B------:R-:W-:Y:S02]  /*02d0*/  ISETP.GE.U32.AND P0, PT, R16, 0x4, PT ;  /* 0x000000041000780c */ /* 0x000fe40003f06070 */
[----:B------:R-:W-:-:S11]  /*02e0*/  SHF.R.U32.HI R16, RZ, 0x1, R16 ;  /* 0x00000001ff107819 */ /* 0x000fd60000011610 */
[----:B------:R-:W-:Y:S05]  /*02f0*/  @P0 BRA `(.L_x_1) ;  /* 0xfffffffc00580947 */ /* 0x000fea000383ffff */
[----:B------:R-:W-:-:S05]  /*0300*/  IMAD.SHL.U32 R17, R17, 0x2, RZ ;  /* 0x0000000211117824 */ /* 0x000fca00078e00ff */
[----:B------:R-:W-:-:S13]  /*0310*/  ISETP.GT.AND P0, PT, R17, UR36, PT ;  /* 0x0000002411007c0c */ /* 0x000fda000bf04270 */
[----:B------:R-:W-:Y:S05]  /*0320*/  @!P0 BRA `(.L_x_2) ;  /* 0xfffffffc00488947 */ /* 0x000fea000383ffff */
[----:B------:R-:W-:Y:S05]  /*0330*/  EXIT ;  /* 0x000000000000794d */ /* 0x000fea0003800000 */
        .type           $_Z17bitonicSortKernelPii$_Z15bitonicMergeGPUPiiib,@function
        .size           $_Z17bitonicSortKernelPii$_Z15bitonicMergeGPUPiiib,(.L_x_51 - $_Z17bitonicSortKernelPii$_Z15bitonicMergeGPUPiiib)
$_Z17bitonicSortKernelPii$_Z15bitonicMergeGPUPiiib:
[----:B------:R-:W-:-:S05]  /*0340*/  VIADD R1, R1, 0xffffffd0 ;  /* 0xffffffd001017836 */ /* 0x000fca0000000000 */
[----:B------:R-:W-:Y:S04]  /*0350*/  STL [R1+0x2c], R27 ;  /* 0x00002c1b01007387 */ /* 0x000fe80000100800 */
[----:B------:R-:W-:Y:S04]  /*0360*/  STL [R1+0x28], R26 ;  /* 0x0000281a01007387 */ /* 0x000fe80000100800 */
[----:B------:R0:W-:Y:S04]  /*0370*/  STL [R1+0x24], R25 ;  /* 0x0000241901007387 */ /* 0x0001e80000100800 */
[----:B------:R1:W-:Y:S04]  /*0380*/  STL [R1+0x20], R24 ;  /* 0x0000201801007387 */ /* 0x0003e80000100800 */
[----:B------:R2:W-:Y:S01]  /*0390*/  STL [R1+0x1c], R22 ;  /* 0x00001c1601007387 */ /* 0x0005e20000100800 */
[----:B0-----:R-:W-:-:S03]  /*03a0*/  IMAD.MOV.U32 R25, RZ, RZ, R5 ;  /* 0x000000ffff197224 */ /* 0x001fc600078e0005 */
[----:B------:R-:W-:Y:S01]  /*03b0*/  STL [R1+0x18], R21 ;  /* 0x0000181501007387 */ /* 0x000fe20000100800 */
[----:B-1----:R-:W-:-:S03]  /*03c0*/  IMAD.MOV.U32 R24, RZ, RZ, R4 ;  /* 0x000000ffff187224 */ /* 0x002fc600078e0004 */
[----:B------:R-:W-:Y:S01]  /*03d0*/  STL [R1+0x14], R20 ;  /* 0x0000141401007387 */ /* 0x000fe20000100800 */
[----:B--2---:R-:W0:Y:S05]  /*03e0*/  BMOV.32.CLEAR R22, B7 ;  /* 0x0000000007167355 */ /* 0x004e2a0000100000 */
[----:B------:R1:W-:Y:S01]  /*03f0*/  STL [R1+0x10], R19 ;  /* 0x0000101301007387 */ /* 0x0003e20000100800 */
[----:B------:R-:W-:Y:S03]  /*0400*/  BSSY.RECONVERGENT B7, `(.L_x_3) ;  /* 0x0000035000077945 */ /* 0x000fe60003800200 */
[----:B------:R-:W-:Y:S04]  /*0410*/  STL [R1+0xc], R18 ;  /* 0x00000c1201007387 */ /* 0x000fe80000100800 */
[----:B------:R2:W-:Y:S01]  /*0420*/  STL [R1+0x8], R17 ;  /* 0x0000081101007387 */ /* 0x0005e20000100800 */
[----:B-1----:R-:W1:Y:S05]  /*0430*/  BMOV.32.CLEAR R19, B6 ;  /* 0x0000000006137355 */ /* 0x002e6a0000100000 */
[----:B------:R3:W-:Y:S04]  /*0440*/  STL [R1+0x4], R16 ;  /* 0x0000041001007387 */ /* 0x0007e80000100800 */
[----:B------:R3:W-:Y:S01]  /*0450*/  STL [R1], R2 ;  /* 0x0000000201007387 */ /* 0x0007e20000100800 */
[----:B------:R-:W4:Y:S01]  /*0460*/  LDC.64 R26, c[0x0][0x358] ;  /* 0x0000d600ff1a7b82 */ /* 0x000f220000000a00 */
[----:B------:R-:W-:-:S02]  /*0470*/  ISETP.GE.AND P0, PT, R7, 0x2, PT ;  /* 0x000000020700780c */ /* 0x000fc40003f06270 */
[----:B--2---:R-:W-:Y:S02]  /*0480*/  SGXT R17, R8, 0x8 ;  /* 0x000000080811781a */ /* 0x004fe40000000200 */
[----:B------:R-:W-:-:S09]  /*0490*/  MOV R18, R7 ;  /* 0x0000000700127202 */ /* 0x000fd20000000f00 */
[----:B01-3--:R-:W-:Y:S05]  /*04a0*/  @!P0 BRA `(.L_x_4) ;  /* 0x0000000000a88947 */ /* 0x00bfea0003800000 */
[----:B------:R-:W-:Y:S01]  /*04b0*/  BSSY.RECONVERGENT B6, `(.L_x_4) ;  /* 0x0000029000067945 */ /* 0x000fe20003800200 */
.L_x_8:
[----:B------:R-:W-:Y:S01]  /*04c0*/  ISETP.GE.U32.AND P0, PT, R18, 0x2, PT ;  /* 0x000000021200780c */ /* 0x000fe20003f06070 */
[----:B------:R-:W-:Y:S01]  /*04d0*/  BSSY.RECONVERGENT B0, `(.L_x_5) ;  /* 0x000001b000007945 */ /* 0x000fe20003800200 */
[----:B------:R-:W-:-:S05]  /*04e0*/  SHF.R.U32.HI R16, RZ, 0x1, R18 ;  /* 0x00000001ff107819 */ /* 0x000fca0000011612 */
[----:B------:R-:W-:-:S06]  /*04f0*/  IMAD.IADD R2, R16, 0x1, R6 ;  /* 0x0000000110027824 */ /* 0x000fcc00078e0206 */
[----:B------:R-:W-:Y:S05]  /*0500*/  @!P0 BRA `(.L_x_6) ;  /* 0x00000000005c8947 */ /* 0x000fea0003800000 */
[----:B------:R-:W-:Y:S01]  /*0510*/  LEA R4, P0, R16, R24, 0x2 ;  /* 0x0000001810047211 */ /* 0x000fe200078010ff */
[----:B------:R-:W-:-:S04]  /*0520*/  IMAD.MOV.U32 R3, RZ, RZ, R6 ;  /* 0x000000ffff037224 */ /* 0x000fc800078e0006 */
[----:B------:R-:W-:-:S08]  /*0530*/  IMAD.X R5, RZ, RZ, R25, P0 ;  /* 0x000000ffff057224 */ /* 0x000fd000000e0619 */
.L_x_7:
[C---:B----4-:R-:W-:Y:S01]  /*0540*/  R2UR UR4, R26.reuse ;  /* 0x000000001a0472ca */ /* 0x050fe200000e0000 */
[----:B------:R-:W-:Y:S01]  /*0550*/  IMAD.WIDE R10, R3, 0x4, R24 ;  /* 0x00000004030a7825 */ /* 0x000fe200078e0218 */
[----:B------:R-:W-:Y:S02]  /*0560*/  R2UR UR5, R27 ;  /* 0x000000001b0572ca */ /* 0x000fe400000e0000 */
[----:B------:R-:W-:Y:S01]  /*0570*/  R2UR UR6, R26 ;  /* 0x000000001a0672ca */ /* 0x000fe200000e0000 */
[----:B------:R-:W-:Y:S01]  /*0580*/  IMAD.WIDE R8, R3, 0x4, R4 ;  /* 0x0000000403087825 */ /* 0x000fe200078e0204 */
[----:B------:R-:W-:-:S09]  /*0590*/  R2UR UR7, R27 ;  /* 0x000000001b0772ca */ /* 0x000fd200000e0000 */
[----:B------:R-:W2:Y:S04]  /*05a0*/  LDG.E R7, desc[UR4][R10.64] ;  /* 0x000000040a077981 */ /* 0x000ea8000c1e1900 */
[----:B------:R-:W2:Y:S01]  /*05b0*/  LDG.E R12, desc[UR6][R8.64] ;  /* 0x00000006080c7981 */ /* 0x000ea2000c1e1900 */
[----:B------:R-:W-:Y:S01]  /*05c0*/  VIADD R3, R3, 0x1 ;  /* 0x0000000103037836 */ /* 0x000fe20000000000 */
[----:B--2---:R-:W-:-:S04]  /*05d0*/  ISETP.GT.AND P0, PT, R7, R12, PT ;  /* 0x0000000c0700720c */ /* 0x004fc80003f04270 */
[----:B------:R-:W-:-:S04]  /*05e0*/  SEL R0, RZ, 0x1, !P0 ;  /* 0x00000001ff007807 */ /* 0x000fc80004000000 */
[----:B------:R-:W-:-:S13]  /*05f0*/  ISETP.NE.AND P0, PT, R17, R0, PT ;  /* 0x000000001100720c */ /* 0x000fda0003f05270 */
[C---:B------:R-:W-:Y:S02]  /*0600*/  @!P0 R2UR UR4, R26.reuse ;  /* 0x000000001a0482ca */ /* 0x040fe400000e0000 */
[C---:B------:R-:W-:Y:S02]  /*0610*/  @!P0 R2UR UR5, R27.reuse ;  /* 0x000000001b0582ca */ /* 0x040fe400000e0000 */
[----:B------:R-:W-:Y:S02]  /*0620*/  @!P0 R2UR UR6, R26 ;  /* 0x000000001a0682ca */ /* 0x000fe400000e0000 */
[----:B------:R-:W-:-:S09]  /*0630*/  @!P0 R2UR UR7, R27 ;  /* 0x000000001b0782ca */ /* 0x000fd200000e0000 */
[----:B------:R0:W-:Y:S04]  /*0640*/  @!P0 STG.E desc[UR4][R10.64], R12 ;  /* 0x0000000c0a008986 */ /* 0x0001e8000c101904 */
[----:B------:R0:W-:Y:S01]  /*0650*/  @!P0 STG.E desc[UR6][R8.64], R7 ;  /* 0x0000000708008986 */ /* 0x0001e2000c101906 */
[----:B------:R-:W-:-:S13]  /*0660*/  ISETP.GE.AND P0, PT, R3, R2, PT ;  /* 0x000000020300720c */ /* 0x000fda0003f06270 */
[----:B0-----:R-:W-:Y:S05]  /*0670*/  @!P0 BRA `(.L_x_7) ;  /* 0xfffffffc00b08947 */ /* 0x001fea000383ffff */
.L_x_6:
[----:B------:R-:W-:Y:S05]  /*0680*/  BSYNC.RECONVERGENT B0 ;  /* 0x0000000000007941 */ /* 0x000fea0003800200 */
.L_x_5:
[----:B------:R-:W-:Y:S01]  /*0690*/  IMAD.MOV.U32 R4, RZ, RZ, R24 ;  /* 0x000000ffff047224 */ /* 0x000fe200078e0018 */
[----:B------:R-:W-:Y:S01]  /*06a0*/  MOV R7, R16 ;  /* 0x0000001000077202 */ /* 0x000fe20000000f00 */
[----:B------:R-:W-:Y:S01]  /*06b0*/  IMAD.MOV.U32 R5, RZ, RZ, R25 ;  /* 0x000000ffff057224 */ /* 0x000fe200078e0019 */
[----:B------:R-:W-:Y:S01]  /*06c0*/  MOV R20, 0x700 ;  /* 0x0000070000147802 */ /* 0x000fe20000000f00 */
[----:B------:R-:W-:Y:S02]  /*06d0*/  IMAD.MOV.U32 R8, RZ, RZ, R17 ;  /* 0x000000ffff087224 */ /* 0x000fe400078e0011 */
[----:B------:R-:W-:-:S07]  /*06e0*/  IMAD.MOV.U32 R21, RZ, RZ, 0x0 ;  /* 0x00000000ff157424 */ /* 0x000fce00078e00ff */
[----:B----4-:R-:W-:Y:S05]  /*06f0*/  CALL.REL.NOINC `($_Z17bitonicSortKernelPii$_Z15bitonicMergeGPUPiiib) ;  /* 0xfffffffc00107944 */ /* 0x010fea0003c3ffff */
[----:B------:R-:W-:Y:S01]  /*0700*/  ISETP.GT.U32.AND P0, PT, R18, 0x3, PT ;  /* 0x000000031200780c */ /* 0x000fe20003f04070 */
[----:B------:R-:W-:Y:S02]  /*0710*/  IMAD.MOV.U32 R6, RZ, RZ, R2 ;  /* 0x000000ffff067224 */ /* 0x000fe400078e0002 */
[----:B------:R-:W-:-:S10]  /*0720*/  IMAD.MOV.U32 R18, RZ, RZ, R16 ;  /* 0x000000ffff127224 */ /* 0x000fd400078e0010 */
[----:B------:R-:W-:Y:S05]  /*0730*/  @P0 BRA `(.L_x_8) ;  /* 0xfffffffc00600947 */ /* 0x000fea000383ffff */
[----:B------:R-:W-:Y:S05]  /*0740*/  BSYNC.RECONVERGENT B6 ;  /* 0x0000000000067941 */ /* 0x000fea0003800200 */
.L_x_4:
[----:B------:R-:W-:Y:S05]  /*0750*/  BSYNC.RECONVERGENT B7 ;  /* 0x0000000000077941 */ /* 0x000fea0003800200 */
.L_x_3:
[----:B------:R-:W2:Y:S01]  /*0760*/  LDL R20, [R1+0x14] ;  /* 0x0000140001147983 */ /* 0x000ea20000100800 */
[----:B------:R0:W-:Y:S05]  /*0770*/  BMOV.32 B6, R19 ;  /* 0x0000001306007356 */ /* 0x0001ea0000000000 */
[----:B------:R-:W2:Y:S01]  /*0780*/  LDL R21, [R1+0x18] ;  /* 0x0000180001157983 */ /* 0x000ea20000100800 */
[----:B------:R1:W-:Y:S05]  /*0790*/  BMOV.32 B7, R22 ;  /* 0x0000001607007356 */ /* 0x0003ea0000000000 */
[----:B------:R-:W2:Y:S04]  /*07a0*/  LDL R2, [R1] ;  /* 0x0000000001027983 */ /* 0x000ea80000100800 */
[----:B------:R-:W2:Y:S04]  /*07b0*/  LDL R16, [R1+0x4] ;  /* 0x0000040001107983 */ /* 0x000ea80000100800 */
[----:B------:R-:W2:Y:S04]  /*07c0*/  LDL R17, [R1+0x8] ;  /* 0x0000080001117983 */ /* 0x000ea80000100800 */
[----:B------:R-:W2:Y:S04]  /*07d0*/  LDL R18, [R1+0xc] ;  /* 0x00000c0001127983 */ /* 0x000ea80000100800 */
[----:B0-----:R-:W2:Y:S04]  /*07e0*/  LDL R19, [R1+0x10] ;  /* 0x0000100001137983 */ /* 0x001ea80000100800 */
[----:B-1----:R-:W2:Y:S04]  /*07f0*/  LDL R22, [R1+0x1c] ;  /* 0x00001c0001167983 */ /* 0x002ea80000100800 */
[----:B------:R-:W2:Y:S04]  /*0800*/  LDL R24, [R1+0x20] ;  /* 0x0000200001187983 */ /* 0x000ea80000100800 */
[----:B------:R-:W2:Y:S04]  /*0810*/  LDL R25, [R1+0x24] ;  /* 0x0000240001197983 */ /* 0x000ea80000100800 */
[----:B----4-:R-:W2:Y:S04]  /*0820*/  LDL R26, [R1+0x28] ;  /* 0x00002800011a7983 */ /* 0x010ea80000100800 */
[----:B------:R0:W2:Y:S02]  /*0830*/  LDL R27, [R1+0x2c] ;  /* 0x00002c00011b7983 */ /* 0x0000a40000100800 */
[----:B0-----:R-:W-:Y:S01]  /*0840*/  VIADD R1, R1, 0x30 ;  /* 0x0000003001017836 */ /* 0x001fe20000000000 */
[----:B--2---:R-:W-:Y:S06]  /*0850*/  RET.REL.NODEC R20 `(_Z17bitonicSortKernelPii) ;  /* 0xfffffff414e87950 */ /* 0x004fec0003c3ffff */
.L_x_9:
[----:B------:R-:W-:-:S00]  /*0860*/  BRA `(.L_x_9) ;  /* 0xfffffffc00fc7947 */ /* 0x000fc0000383ffff */
[----:B------:R-:W-:-:S00]  /*0870*/  NOP ;  /* 0x0000000000007918 */ /* 0x000fc00000000000 */
        /* <DEDUP_REMOVED lines=8> */
.L_x_51:


//--------------------- .text._Z16bubbleSortKernelPii --------------------------
	.section	.text._Z16bubbleSortKernelPii,"ax",@progbits
	.align	128
        .global         _Z16bubbleSortKernelPii
        .type           _Z16bubbleSortKernelPii,@function
        .size           _Z16bubbleSortKernelPii,(.L_x_55 - _Z16bubbleSortKernelPii)
        .other          _Z16bubbleSortKernelPii,@"STO_CUDA_ENTRY STV_DEFAULT"
_Z16bubbleSortKernelPii:
.text._Z16bubbleSortKernelPii:
[----:B------:R-:W-:Y:S08]  /*0000*/  LDC R1, c[0x0][0x37c] ;  /* 0x0000df00ff017b82 */ /* 0x000ff00000000800 */
[----:B------:R-:W0:Y:S02]  /*0010*/  LDC R0, c[0x0][0x388] ;  /* 0x0000e200ff007b82 */ /* 0x000e240000000800 */
[----:B0-----:R-:W-:-:S13]  /*0020*/  ISETP.GE.AND P0, PT, R0, 0x2, PT ;  /* 0x000000020000780c */ /* 0x001fda0003f06270 */
[----:B------:R-:W-:Y:S05]  /*0030*/  @!P0 EXIT ;  /* 0x000000000000894d */ /* 0x000fea0003800000 */
[----:B------:R-:W0:Y:S01]  /*0040*/  LDCU.64 UR6, c[0x0][0x380] ;  /* 0x00007000ff0677ac */ /* 0x000e220008000a00 */
[----:B------:R-:W-:Y:S01]  /*0050*/  VIADD R0, R0, 0xffffffff ;  /* 0xffffffff00007836 */ /* 0x000fe20000000000 */
[----:B------:R-:W-:Y:S02]  /*0060*/  PRMT R2, RZ, 0x7610, R2 ;  /* 0x00007610ff027816 */ /* 0x000fe40000000002 */
[----:B------:R-:W-:Y:S01]  /*0070*/  PRMT R3, RZ, 0x7610, R3 ;  /* 0x00007610ff037816 */ /* 0x000fe20000000003 */
[----:B------:R-:W-:Y:S01]  /*0080*/  IMAD.MOV.U32 R4, RZ, RZ, R0 ;  /* 0x000000ffff047224 */ /* 0x000fe200078e0000 */
[----:B------:R-:W1:Y:S01]  /*0090*/  LDCU.U16 UR8, c[0x0][0x388] ;  /* 0x00007100ff0877ac */ /* 0x000e620008000400 */
[----:B------:R-:W2:Y:S01]  /*00a0*/  LDCU.64 UR10, c[0x0][0x358] ;  /* 0x00006b00ff0a77ac */ /* 0x000ea20008000a00 */
[----:B------:R-:W-:Y:S01]  /*00b0*/  UMOV UR4, URZ ;  /* 0x000000ff00047c82 */ /* 0x000fe20008000000 */
[----:B0-----:R-:W-:-:S04]  /*00c0*/  UIADD3 UR6, UP0, UPT, UR6, 0x10, URZ ;  /* 0x0000001006067890 */ /* 0x001fc8000ff1e0ff */
[----:B------:R-:W-:-:S12]  /*00d0*/  UIADD3.X UR7, UPT, UPT, URZ, UR7, URZ, UP0, !UPT ;  /* 0x00000007ff077290 */ /* 0x000fd800087fe4ff */
.L_x_15:
[----:B0-----:R-:W0:Y:S02]  /*00e0*/  LDCU UR5, c[0x0][0x388] ;  /* 0x00007100ff0577ac */ /* 0x001e240008000800 */
[----:B0-----:R-:W-:-:S04]  /*00f0*/  UIADD3 UR9, UPT, UPT, UR4, -UR5, URZ ;  /* 0x8000000504097290 */ /* 0x001fc8000fffe0ff */
[----:B------:R-:W-:-:S09]  /*0100*/  UISETP.GT.AND UP0, UPT, UR9, -0x2, UPT ;  /* 0xfffffffe0900788c */ /* 0x000fd2000bf04270 */
[----:B-1-3--:R-:W-:Y:S05]  /*0110*/  BRA.U UP0, `(.L_x_10) ;  /* 0x0000000500d87547 */ /* 0x00afea000b800000 */
[----:B------:R-:W-:Y:S01]  /*0120*/  UIADD3 UR5, UPT, UPT, -UR4, -0x2, UR5 ;  /* 0xfffffffe04057890 */ /* 0x000fe2000fffe105 */
[----:B------:R-:W-:Y:S01]  /*0130*/  LOP3.LUT P0, RZ, R4, 0x7, RZ, 0xc0, !PT ;  /* 0x0000000704ff7812 */ /* 0x000fe2000780c0ff */
[----:B------:R-:W-:Y:S02]  /*0140*/  IMAD.MOV.U32 R5, RZ, RZ, RZ ;  /* 0x000000ffff057224 */ /* 0x000fe400078e00ff */
[----:B------:R-:W-:-:S09]  /*0150*/  UISETP.GE.U32.AND UP0, UPT, UR5, 0x7, UPT ;  /* 0x000000070500788c */ /* 0x000fd2000bf06070 */
[----:B------:R-:W-:Y:S05]  /*0160*/  BRA.U !UP0, `(.L_x_11) ;  /* 0x0000000108d47547 */ /* 0x000fea000b800000 */
[----:B------:R-:W2:Y:S02]  /*0170*/  LDC.64 R6, c[0x0][0x380] ;  /* 0x0000e000ff067b82 */ /* 0x000ea40000000a00 */
[----:B--2---:R0:W5:Y:S01]  /*0180*/  LDG.E R9, desc[UR10][R6.64] ;  /* 0x0000000a06097981 */ /* 0x004162000c1e1900 */
[----:B------:R-:W-:Y:S01]  /*0190*/  LOP3.LUT R5, R4, 0xfffffff8, RZ, 0xc0, !PT ;  /* 0xfffffff804057812 */ /* 0x000fe200078ec0ff */
[----:B------:R-:W-:Y:S02]  /*01a0*/  IMAD.U32 R11, RZ, RZ, UR6 ;  /* 0x00000006ff0b7e24 */ /* 0x000fe4000f8e00ff */
[----:B------:R-:W-:Y:S02]  /*01b0*/  IMAD.U32 R12, RZ, RZ, UR7 ;  /* 0x00000007ff0c7e24 */ /* 0x000fe4000f8e00ff */
[----:B------:R-:W-:-:S07]  /*01c0*/  IMAD.MOV R8, RZ, RZ, -R5 ;  /* 0x000000ffff087224 */ /* 0x000fce00078e0a05 */
.L_x_12:
[----:B0--3--:R-:W-:Y:S02]  /*01d0*/  IMAD.MOV.U32 R6, RZ, RZ, R11 ;  /* 0x000000ffff067224 */ /* 0x009fe400078e000b */
[----:B------:R-:W-:-:S05]  /*01e0*/  IMAD.MOV.U32 R7, RZ, RZ, R12 ;  /* 0x000000ffff077224 */ /* 0x000fca00078e000c */
[----:B------:R-:W2:Y:S04]  /*01f0*/  LDG.E R11, desc[UR10][R6.64+-0xc] ;  /* 0xfffff40a060b7981 */ /* 0x000ea8000c1e1900 */
[----:B------:R-:W3:Y:S04]  /*0200*/  LDG.E R13, desc[UR10][R6.64+-0x8] ;  /* 0xfffff80a060d7981 */ /* 0x000ee8000c1e1900 */
[----:B------:R-:W4:Y:S04]  /*0210*/  LDG.E R15, desc[UR10][R6.64+-0x4] ;  /* 0xfffffc0a060f7981 */ /* 0x000f28000c1e1900 */
[----:B------:R-:W4:Y:S04]  /*0220*/  LDG.E R17, desc[UR10][R6.64] ;  /* 0x0000000a06117981 */ /* 0x000f28000c1e1900 */
[----:B------:R-:W4:Y:S04]  /*0230*/  LDG.E R19, desc[UR10][R6.64+0x4] ;  /* 0x0000040a06137981 */ /* 0x000f28000c1e1900 */
[----:B------:R-:W4:Y:S04]  /*0240*/  LDG.E R21, desc[UR10][R6.64+0x8] ;  /* 0x0000080a06157981 */ /* 0x000f28000c1e1900 */
[----:B------:R-:W4:Y:S01]  /*0250*/  LDG.E R10, desc[UR10][R6.64+0xc] ;  /* 0x00000c0a060a7981 */ /* 0x000f22000c1e1900 */
[----:B--2--5:R-:W-:-:S13]  /*0260*/  ISETP.GT.AND P1, PT, R9, R11, PT ;  /* 0x0000000b0900720c */ /* 0x024fda0003f24270 */
[----:B------:R0:W-:Y:S04]  /*0270*/  @P1 STG.E desc[UR10][R6.64+-0x10], R11 ;  /* 0xfffff00b06001986 */ /* 0x0001e8000c10190a */
[----:B------:R2:W-:Y:S01]  /*0280*/  @P1 STG.E desc[UR10][R6.64+-0xc], R9 ;  /* 0xfffff40906001986 */ /* 0x0005e2000c10190a */
[----:B0-----:R-:W-:-:S03]  /*0290*/  @P1 IMAD.MOV.U32 R11, RZ, RZ, R9 ;  /* 0x000000ffff0b1224 */ /* 0x001fc600078e0009 */
[----:B--2---:R-:W2:Y:S02]  /*02a0*/  LDG.E R9, desc[UR10][R6.64+0x10] ;  /* 0x0000100a06097981 */ /* 0x004ea4000c1e1900 */
[----:B---3--:R-:W-:Y:S02]  /*02b0*/  ISETP.GT.AND P1, PT, R11, R13, PT ;  /* 0x0000000d0b00720c */ /* 0x008fe40003f24270 */
[----:B------:R-:W-:-:S04]  /*02c0*/  IADD3 R8, PT, PT, R8, 0x8, RZ ;  /* 0x0000000808087810 */ /* 0x000fc80007ffe0ff */
[----:B------:R-:W-:-:S07]  /*02d0*/  ISETP.NE.AND P3, PT, R8, RZ, PT ;  /* 0x000000ff0800720c */ /* 0x000fce0003f65270 */
[----:B------:R0:W-:Y:S04]  /*02e0*/  @P1 STG.E desc[UR10][R6.64+-0xc], R13 ;  /* 0xfffff40d06001986 */ /* 0x0001e8000c10190a */
[----:B------:R-:W-:Y:S01]  /*02f0*/  @P1 STG.E desc[UR10][R6.64+-0x8], R11 ;  /* 0xfffff80b06001986 */ /* 0x000fe2000c10190a */
[----:B0-----:R-:W-:-:S05]  /*0300*/  @P1 IMAD.MOV.U32 R13, RZ, RZ, R11 ;  /* 0x000000ffff0d1224 */ /* 0x001fca00078e000b */
[----:B----4-:R-:W-:-:S13]  /*0310*/  ISETP.GT.AND P2, PT, R13, R15, PT ;  /* 0x0000000f0d00720c */ /* 0x010fda0003f44270 */
[----:B------:R0:W-:Y:S04]  /*0320*/  @P2 STG.E desc[UR10][R6.64+-0x8], R15 ;  /* 0xfffff80f06002986 */ /* 0x0001e8000c10190a */
[----:B------:R-:W-:Y:S01]  /*0330*/  @P2 STG.E desc[UR10][R6.64+-0x4], R13 ;  /* 0xfffffc0d06002986 */ /* 0x000fe2000c10190a */
[----:B0-----:R-:W-:-:S05]  /*0340*/  @P2 IMAD.MOV.U32 R15, RZ, RZ, R13 ;  /* 0x000000ffff0f2224 */ /* 0x001fca00078e000d */
[----:B------:R-:W-:-:S13]  /*0350*/  ISETP.GT.AND P1, PT, R15, R17, PT ;  /* 0x000000110f00720c */ /* 0x000fda0003f24270 */
        /* <DEDUP_REMOVED lines=14> */
[----:B0-----:R-:W-:Y:S01]  /*0440*/  @P2 IMAD.MOV.U32 R10, RZ, RZ, R21 ;  /* 0x000000ffff0a2224 */ /* 0x001fe200078e0015 */
[----:B------:R-:W-:-:S05]  /*0450*/  IADD3 R11, P2, PT, R6, 0x20, RZ ;  /* 0x00000020060b7810 */ /* 0x000fca0007f5e0ff */
[----:B------:R-:W-:Y:S01]  /*0460*/  IMAD.X R12, RZ, RZ, R7, P2 ;  /* 0x000000ffff0c7224 */ /* 0x000fe200010e0607 */
[----:B--2---:R-:W-:-:S13]  /*0470*/  ISETP.GT.AND P1, PT, R10, R9, PT ;  /* 0x000000090a00720c */ /* 0x004fda0003f24270 */
[----:B------:R0:W-:Y:S04]  /*0480*/  @P1 STG.E desc[UR10][R6.64+0xc], R9 ;  /* 0x00000c0906001986 */ /* 0x0001e8000c10190a */
[----:B------:R3:W-:Y:S01]  /*0490*/  @P1 STG.E desc[UR10][R6.64+0x10], R10 ;  /* 0x0000100a06001986 */ /* 0x0007e2000c10190a */
[----:B0-----:R-:W-:Y:S01]  /*04a0*/  @P1 IMAD.MOV.U32 R9, RZ, RZ, R10 ;  /* 0x000000ffff091224 */ /* 0x001fe200078e000a */
[----:B------:R-:W-:Y:S06]  /*04b0*/  @P3 BRA `(.L_x_12) ;  /* 0xfffffffc00443947 */ /* 0x000fec000383ffff */
.L_x_11:
[----:B------:R-:W-:Y:S05]  /*04c0*/  @!P0 BRA `(.L_x_10) ;  /* 0x0000000000ec8947 */ /* 0x000fea0003800000 */
[----:B---3--:R-:W-:-:S05]  /*04d0*/  LOP3.LUT R6, RZ, R3, RZ, 0x33, !PT ;  /* 0x00000003ff067212 */ /* 0x008fca00078e33ff */
[----:B-1----:R-:W-:-:S05]  /*04e0*/  VIADD R6, R6, UR8 ;  /* 0x0000000806067c36 */ /* 0x002fca0008000000 */
[----:B------:R-:W-:-:S04]  /*04f0*/  LOP3.LUT R6, R6, 0x7, RZ, 0xc0, !PT ;  /* 0x0000000706067812 */ /* 0x000fc800078ec0ff */
[C---:B------:R-:W-:Y:S01]  /*0500*/  LOP3.LUT P0, RZ, R6.reuse, 0x3, RZ, 0xc0, !PT ;  /* 0x0000000306ff7812 */ /* 0x040fe2000780c0ff */
[----:B------:R-:W-:-:S05]  /*0510*/  VIADD R7, R6, 0xffffffff ;  /* 0xffffffff06077836 */ /* 0x000fca0000000000 */
[----:B------:R-:W-:-:S13]  /*0520*/  ISETP.GE.U32.AND P1, PT, R7, 0x3, PT ;  /* 0x000000030700780c */ /* 0x000fda0003f26070 */
[----:B------:R-:W-:Y:S05]  /*0530*/  @!P1 BRA `(.L_x_13) ;  /* 0x00000000005c9947 */ /* 0x000fea0003800000 */
[----:B------:R-:W0:Y:S02]  /*0540*/  LDC.64 R6, c[0x0][0x380] ;  /* 0x0000e000ff067b82 */ /* 0x000e240000000a00 */
[----:B0-----:R-:W-:-:S05]  /*0550*/  IMAD.WIDE.U32 R6, R5, 0x4, R6 ;  /* 0x0000000405067825 */ /* 0x001fca00078e0006 */
[----:B--2---:R-:W2:Y:S04]  /*0560*/  LDG.E R8, desc[UR10][R6.64] ;  /* 0x0000000a06087981 */ /* 0x004ea8000c1e1900 */
[----:B------:R-:W2:Y:S04]  /*0570*/  LDG.E R9, desc[UR10][R6.64+0x4] ;  /* 0x0000040a06097981 */ /* 0x000ea8000c1e1900 */
[----:B------:R-:W3:Y:S04]  /*0580*/  LDG.E R11, desc[UR10][R6.64+0x8] ;  /* 0x0000080a060b7981 */ /* 0x000ee8000c1e1900 */
[----:B------:R-:W4:Y:S04]  /*0590*/  LDG.E R13, desc[UR10][R6.64+0xc] ;  /* 0x00000c0a060d7981 */ /* 0x000f28000c1e1900 */
[----:B------:R-:W5:Y:S01]  /*05a0*/  LDG.E R10, desc[UR10][R6.64+0x10] ;  /* 0x0000100a060a7981 */ /* 0x000f62000c1e1900 */
[----:B------:R-:W-:-:S02]  /*05b0*/  IADD3 R5, PT, PT, R5, 0x4, RZ ;  /* 0x0000000405057810 */ /* 0x000fc40007ffe0ff */
[----:B--2---:R-:W-:-:S13]  /*05c0*/  ISETP.GT.AND P1, PT, R8, R9, PT ;  /* 0x000000090800720c */ /* 0x004fda0003f24270 */
[----:B------:R0:W-:Y:S04]  /*05d0*/  @P1 STG.E desc[UR10][R6.64], R9 ;  /* 0x0000000906001986 */ /* 0x0001e8000c10190a */
[----:B------:R-:W-:Y:S01]  /*05e0*/  @P1 STG.E desc[UR10][R6.64+0x4], R8 ;  /* 0x0000040806001986 */ /* 0x000fe2000c10190a */
[----:B0-----:R-:W-:-:S05]  /*05f0*/  @P1 IMAD.MOV.U32 R9, RZ, RZ, R8 ;  /* 0x000000ffff091224 */ /* 0x001fca00078e0008 */
[----:B---3--:R-:W-:-:S13]  /*0600*/  ISETP.GT.AND P2, PT, R9, R11, PT ;  /* 0x0000000b0900720c */ /* 0x008fda0003f44270 */
[----:B------:R0:W-:Y:S04]  /*0610*/  @P2 STG.E desc[UR10][R6.64+0x4], R11 ;  /* 0x0000040b06002986 */ /* 0x0001e8000c10190a */
[----:B------:R-:W-:Y:S01]  /*0620*/  @P2 STG.E desc[UR10][R6.64+0x8], R9 ;  /* 0x0000080906002986 */ /* 0x000fe2000c10190a */
[----:B0-----:R-:W-:-:S05]  /*0630*/  @P2 IMAD.MOV.U32 R11, RZ, RZ, R9 ;  /* 0x000000ffff0b2224 */ /* 0x001fca00078e0009 */
[----:B----4-:R-:W-:-:S13]  /*0640*/  ISETP.GT.AND P1, PT, R11, R13, PT ;  /* 0x0000000d0b00720c */ /* 0x010fda0003f24270 */
[----:B------:R0:W-:Y:S04]  /*0650*/  @P1 STG.E desc[UR10][R6.64+0x8], R13 ;  /* 0x0000080d06001986 */ /* 0x0001e8000c10190a */
[----:B------:R1:W-:Y:S01]  /*0660*/  @P1 STG.E desc[UR10][R6.64+0xc], R11 ;  /* 0x00000c0b06001986 */ /* 0x0003e2000c10190a */
[----:B0-----:R-:W-:-:S05]  /*0670*/  @P1 IMAD.MOV.U32 R13, RZ, RZ, R11 ;  /* 0x000000ffff0d1224 */ /* 0x001fca00078e000b */
[----:B-----5:R-:W-:-:S13]  /*0680*/  ISETP.GT.AND P2, PT, R13, R10, PT ;  /* 0x0000000a0d00720c */ /* 0x020fda0003f44270 */
[----:B------:R1:W-:Y:S04]  /*0690*/  @P2 STG.E desc[UR10][R6.64+0xc], R10 ;  /* 0x00000c0a06002986 */ /* 0x0003e8000c10190a */
[----:B------:R1:W-:Y:S02]  /*06a0*/  @P2 STG.E desc[UR10][R6.64+0x10], R13 ;  /* 0x0000100d06002986 */ /* 0x0003e4000c10190a */
.L_x_13:
[----:B------:R-:W-:Y:S05]  /*06b0*/  @!P0 BRA `(.L_x_10) ;  /* 0x0000000000708947 */ /* 0x000fea0003800000 */
[----:B-1----:R-:W-:-:S05]  /*06c0*/  LOP3.LUT R6, R2, 0x3, RZ, 0x3c, !PT ;  /* 0x0000000302067812 */ /* 0x002fca00078e3cff */
[----:B------:R-:W-:-:S05]  /*06d0*/  VIADD R6, R6, UR8 ;  /* 0x0000000806067c36 */ /* 0x000fca0008000000 */
[C---:B------:R-:W-:Y:S02]  /*06e0*/  LOP3.LUT R7, R6.reuse, 0x3, RZ, 0xc0, !PT ;  /* 0x0000000306077812 */ /* 0x040fe400078ec0ff */
[----:B------:R-:W-:Y:S02]  /*06f0*/  LOP3.LUT R6, R6, 0x1, RZ, 0xc0, !PT ;  /* 0x0000000106067812 */ /* 0x000fe400078ec0ff */
[----:B------:R-:W-:Y:S02]  /*0700*/  ISETP.NE.AND P0, PT, R7, 0x1, PT ;  /* 0x000000010700780c */ /* 0x000fe40003f05270 */
[----:B------:R-:W-:-:S11]  /*0710*/  ISETP.NE.U32.AND P2, PT, R6, 0x1, PT ;  /* 0x000000010600780c */ /* 0x000fd60003f45070 */
[----:B------:R-:W-:Y:S05]  /*0720*/  @!P0 BRA `(.L_x_14) ;  /* 0x0000000000348947 */ /* 0x000fea0003800000 */
[----:B------:R-:W0:Y:S02]  /*0730*/  LDC.64 R6, c[0x0][0x380] ;  /* 0x0000e000ff067b82 */ /* 0x000e240000000a00 */
[----:B0-----:R-:W-:-:S05]  /*0740*/  IMAD.WIDE.U32 R6, R5, 0x4, R6 ;  /* 0x0000000405067825 */ /* 0x001fca00078e0006 */
[----:B--2---:R-:W2:Y:S04]  /*0750*/  LDG.E R8, desc[UR10][R6.64] ;  /* 0x0000000a06087981 */ /* 0x004ea8000c1e1900 */
[----:B------:R-:W2:Y:S04]  /*0760*/  LDG.E R9, desc[UR10][R6.64+0x4] ;  /* 0x0000040a06097981 */ /* 0x000ea8000c1e1900 */
[----:B------:R-:W3:Y:S01]  /*0770*/  LDG.E R10, desc[UR10][R6.64+0x8] ;  /* 0x0000080a060a7981 */ /* 0x000ee2000c1e1900 */
[----:B------:R-:W-:Y:S01]  /*0780*/  VIADD R5, R5, 0x2 ;  /* 0x0000000205057836 */ /* 0x000fe20000000000 */
[----:B--2---:R-:W-:-:S13]  /*0790*/  ISETP.GT.AND P0, PT, R8, R9, PT ;  /* 0x000000090800720c */ /* 0x004fda0003f04270 */
[----:B------:R0:W-:Y:S04]  /*07a0*/  @P0 STG.E desc[UR10][R6.64], R9 ;  /* 0x0000000906000986 */ /* 0x0001e8000c10190a */
[----:B------:R1:W-:Y:S01]  /*07b0*/  @P0 STG.E desc[UR10][R6.64+0x4], R8 ;  /* 0x0000040806000986 */ /* 0x0003e2000c10190a */
[----:B0-----:R-:W-:-:S05]  /*07c0*/  @P0 IMAD.MOV.U32 R9, RZ, RZ, R8 ;  /* 0x000000ffff090224 */ /* 0x001fca00078e0008 */
[----:B---3--:R-:W-:-:S13]  /*07d0*/  ISETP.GT.AND P1, PT, R9, R10, PT ;  /* 0x0000000a0900720c */ /* 0x008fda0003f24270 */
[----:B------:R1:W-:Y:S04]  /*07e0*/  @P1 STG.E desc[UR10][R6.64+0x4], R10 ;  /* 0x0000040a06001986 */ /* 0x0003e8000c10190a */
[----:B------:R1:W-:Y:S02]  /*07f0*/  @P1 STG.E desc[UR10][R6.64+0x8], R9 ;  /* 0x0000080906001986 */ /* 0x0003e4000c10190a */
.L_x_14:
[----:B------:R-:W-:Y:S05]  /*0800*/  @P2 BRA `(.L_x_10) ;  /* 0x00000000001c2947 */ /* 0x000fea0003800000 */
[----:B-1----:R-:W0:Y:S02]  /*0810*/  LDC.64 R6, c[0x0][0x380] ;  /* 0x0000e000ff067b82 */ /* 0x002e240000000a00 */
[----:B0-----:R-:W-:-:S05]  /*0820*/  IMAD.WIDE.U32 R6, R5, 0x4, R6 ;  /* 0x0000000405067825 */ /* 0x001fca00078e0006 */
[----:B--2---:R-:W2:Y:S04]  /*0830*/  LDG.E R5, desc[UR10][R6.64] ;  /* 0x0000000a06057981 */ /* 0x004ea8000c1e1900 */
[----:B------:R-:W2:Y:S02]  /*0840*/  LDG.E R8, desc[UR10][R6.64+0x4] ;  /* 0x0000040a06087981 */ /* 0x000ea4000c1e1900 */
[----:B--2---:R-:W-:-:S13]  /*0850*/  ISETP.GT.AND P0, PT, R5, R8, PT ;  /* 0x000000080500720c */ /* 0x004fda0003f04270 */
[----:B------:R0:W-:Y:S04]  /*0860*/  @P0 STG.E desc[UR10][R6.64], R8 ;  /* 0x0000000806000986 */ /* 0x0001e8000c10190a */
[----:B------:R0:W-:Y:S02]  /*0870*/  @P0 STG.E desc[UR10][R6.64+0x4], R5 ;  /* 0x0000040506000986 */ /* 0x0001e4000c10190a */
.L_x_10:
[----:B------:R-:W-:Y:S01]  /*0880*/  UIADD3 UR4, UPT, UPT, UR4, 0x1, URZ ;  /* 0x0000000104047890 */ /* 0x000fe2000fffe0ff */
[----:B------:R-:W-:Y:S02]  /*0890*/  VIADD R3, R3, 0x1 ;  /* 0x0000000103037836 */ /* 0x000fe40000000000 */
[----:B------:R-:W-:Y:S02]  /*08a0*/  VIADD R2, R2, 0x1 ;  /* 0x0000000102027836 */ /* 0x000fe40000000000 */
[----:B------:R-:W-:Y:S01]  /*08b0*/  VIADD R4, R4, 0xffffffff ;  /* 0xffffffff04047836 */ /* 0x000fe20000000000 */
[----:B------:R-:W-:-:S13]  /*08c0*/  ISETP.NE.AND P0, PT, R0, UR4, PT ;  /* 0x0000000400007c0c */ /* 0x000fda000bf05270 */
[----:B------:R-:W-:Y:S05]  /*08d0*/  @P0 BRA `(.L_x_15) ;  /* 0xfffffff800000947 */ /* 0x000fea000383ffff */
[----:B-12---:R-:W-:Y:S05]  /*08e0*/  EXIT ;  /* 0x000000000000794d */ /* 0x006fea0003800000 */
.L_x_16:
        /* <DEDUP_REMOVED lines=9> */
.L_x_55:


//--------------------- .text._Z15mergeSortKernelPii --------------------------
	.section	.text._Z15mergeSortKernelPii,"ax",@progbits
	.align	128
        .global         _Z15mergeSortKernelPii
        .type           _Z15mergeSortKernelPii,@function
        .size           _Z15mergeSortKernelPii,(.L_x_52 - _Z15mergeSortKernelPii)
        .other          _Z15mergeSortKernelPii,@"STO_CUDA_ENTRY STV_DEFAULT"
_Z15mergeSortKernelPii:
.text._Z15mergeSortKernelPii:
[----:B------:R-:W0:Y:S01]  /*0000*/  LDC R1, c[0x0][0x37c] ;  /* 0x0000df00ff017b82 */ /* 0x000e220000000800 */
[----:B------:R-:W1:Y:S01]  /*0010*/  LDCU UR4, c[0x0][0x388] ;  /* 0x00007100ff0477ac */ /* 0x000e620008000800 */
[----:B------:R-:W-:Y:S01]  /*0020*/  IMAD.MOV.U32 R6, RZ, RZ, RZ ;  /* 0x000000ffff067224 */ /* 0x000fe200078e00ff */
[----:B------:R-:W-:Y:S01]  /*0030*/  MOV R20, 0xb0 ;  /* 0x000000b000147802 */ /* 0x000fe20000000f00 */
[----:B------:R-:W-:Y:S01]  /*0040*/  IMAD.MOV.U32 R21, RZ, RZ, 0x0 ;  /* 0x00000000ff157424 */ /* 0x000fe200078e00ff */
[----:B------:R-:W2:Y:S01]  /*0050*/  LDCU.64 UR6, c[0x0][0x380] ;  /* 0x00007000ff0677ac */ /* 0x000ea20008000a00 */
[----:B-1----:R-:W-:Y:S01]  /*0060*/  UIADD3 UR4, UPT, UPT, UR4, -0x1, URZ ;  /* 0xffffffff04047890 */ /* 0x002fe2000fffe0ff */
[----:B--2---:R-:W-:Y:S02]  /*0070*/  IMAD.U32 R4, RZ, RZ, UR6 ;  /* 0x00000006ff047e24 */ /* 0x004fe4000f8e00ff */
[----:B------:R-:W-:-:S03]  /*0080*/  IMAD.U32 R5, RZ, RZ, UR7 ;  /* 0x00000007ff057e24 */ /* 0x000fc6000f8e00ff */
[----:B------:R-:W-:-:S07]  /*0090*/  MOV R7, UR4 ;  /* 0x0000000400077c02 */ /* 0x000fce0008000f00 */
[----:B0-----:R-:W-:Y:S05]  /*00a0*/  CALL.REL.NOINC `($_Z15mergeSortKernelPii$_Z12mergeSortGPUPiii) ;  /* 0x0000000000047944 */ /* 0x001fea0003c00000 */
[----:B------:R-:W-:Y:S05]  /*00b0*/  EXIT ;  /* 0x000000000000794d */ /* 0x000fea0003800000 */
        .type           $_Z15mergeSortKernelPii$_Z12mergeSortGPUPiii,@function
        .size           $_Z15mergeSortKernelPii$_Z12mergeSortGPUPiii,(.L_x_52 - $_Z15mergeSortKernelPii$_Z12mergeSortGPUPiii)
$_Z15mergeSortKernelPii$_Z12mergeSortGPUPiii:
[----:B------:R-:W-:-:S05]  /*00c0*/  VIADD R1, R1, 0xffffffc0 ;  /* 0xffffffc001017836 */ /* 0x000fca0000000000 */
[----:B------:R-:W-:Y:S04]  /*00d0*/  STL [R1+0x3c], R31 ;  /* 0x00003c1f01007387 */ /* 0x000fe80000100800 */
[----:B------:R-:W-:Y:S04]  /*00e0*/  STL [R1+0x38], R29 ;  /* 0x0000381d01007387 */ /* 0x000fe80000100800 */
[----:B------:R-:W-:Y:S04]  /*00f0*/  STL [R1+0x34], R28 ;  /* 0x0000341c01007387 */ /* 0x000fe80000100800 */
[----:B------:R-:W-:Y:S04]  /*0100*/  STL [R1+0x30], R27 ;  /* 0x0000301b01007387 */ /* 0x000fe80000100800 */
[----:B------:R-:W-:Y:S04]  /*0110*/  STL [R1+0x2c], R26 ;  /* 0x00002c1a01007387 */ /* 0x000fe80000100800 */
[----:B------:R0:W-:Y:S04]  /*0120*/  STL [R1+0x28], R25 ;  /* 0x0000281901007387 */ /* 0x0001e80000100800 */
[----:B------:R1:W-:Y:S04]  /*0130*/  STL [R1+0x24], R24 ;  /* 0x0000241801007387 */ /* 0x0003e80000100800 */
[----:B------:R2:W-:Y:S01]  /*0140*/  STL [R1+0x20], R23 ;  /* 0x0000201701007387 */ /* 0x0005e20000100800 */
[----:B0-----:R-:W-:-:S03]  /*0150*/  IMAD.MOV.U32 R25, RZ, RZ, R5 ;  /* 0x000000ffff197224 */ /* 0x001fc600078e0005 */
[----:B------:R0:W-:Y:S01]  /*0160*/  STL [R1+0x1c], R22 ;  /* 0x00001c1601007387 */ /* 0x0001e20000100800 */
[----:B-1----:R-:W-:-:S03]  /*0170*/  IMAD.MOV.U32 R24, RZ, RZ, R4 ;  /* 0x000000ffff187224 */ /* 0x002fc600078e0004 */
[----:B------:R-:W-:Y:S01]  /*0180*/  STL [R1+0x18], R21 ;  /* 0x0000181501007387 */ /* 0x000fe20000100800 */
[----:B--2---:R-:W-:-:S03]  /*0190*/  MOV R23, R6 ;  /* 0x0000000600177202 */ /* 0x004fc60000000f00 */
[----:B------:R-:W-:Y:S01]  /*01a0*/  STL [R1+0x14], R20 ;  /* 0x0000141401007387 */ /* 0x000fe20000100800 */
[----:B0-----:R-:W-:-:S03]  /*01b0*/  IMAD.MOV.U32 R22, RZ, RZ, R7 ;  /* 0x000000ffff167224 */ /* 0x001fc600078e0007 */
[----:B------:R-:W-:Y:S04]  /*01c0*/  STL [R1+0x10], R19 ;  /* 0x0000101301007387 */ /* 0x000fe80000100800 */
[----:B------:R-:W-:Y:S04]  /*01d0*/  STL [R1+0xc], R18 ;  /* 0x00000c1201007387 */ /* 0x000fe80000100800 */
[----:B------:R-:W-:Y:S04]  /*01e0*/  STL [R1+0x8], R17 ;  /* 0x0000081101007387 */ /* 0x000fe80000100800 */
[----:B------:R-:W-:Y:S04]  /*01f0*/  STL [R1+0x4], R16 ;  /* 0x0000041001007387 */ /* 0x000fe80000100800 */
[----:B------:R0:W-:Y:S02]  /*0200*/  STL [R1], R2 ;  /* 0x0000000201007387 */ /* 0x0001e40000100800 */
[----:B0-----:R-:W0:Y:S05]  /*0210*/  BMOV.32.CLEAR R2, B6 ;  /* 0x0000000006027355 */ /* 0x001e2a0000100000 */
[----:B------:R-:W-:Y:S01]  /*0220*/  BSSY.RECONVERGENT B6, `(.L_x_17) ;  /* 0x00000f1000067945 */ /* 0x000fe20003800200 */
[----:B------:R-:W-:-:S13]  /*0230*/  ISETP.GT.AND P0, PT, R22, R23, PT ;  /* 0x000000171600720c */ /* 0x000fda0003f04270 */
[----:B0-----:R-:W-:Y:S05]  /*0240*/  @!P0 BRA `(.L_x_18) ;  /* 0x0000000c00b88947 */ /* 0x001fea0003800000 */
[----:B------:R-:W-:Y:S01]  /*0250*/  IMAD.IADD R19, R22, 0x1, -R23 ;  /* 0x0000000116137824 */ /* 0x000fe200078e0a17 */
[----:B------:R-:W-:Y:S01]  /*0260*/  MOV R20, 0x300 ;  /* 0x0000030000147802 */ /* 0x000fe20000000f00 */
[----:B------:R-:W-:Y:S02]  /*0270*/  IMAD.MOV.U32 R4, RZ, RZ, R24 ;  /* 0x000000ffff047224 */ /* 0x000fe400078e0018 */
[----:B------:R-:W-:Y:S01]  /*0280*/  IMAD.MOV.U32 R5, RZ, RZ, R25 ;  /* 0x000000ffff057224 */ /* 0x000fe200078e0019 */
[----:B------:R-:W-:Y:S01]  /*0290*/  LEA.HI R18, R19, R19, RZ, 0x1 ;  /* 0x0000001313127211 */ /* 0x000fe200078f08ff */
[----:B------:R-:W-:Y:S02]  /*02a0*/  IMAD.MOV.U32 R6, RZ, RZ, R23 ;  /* 0x000000ffff067224 */ /* 0x000fe400078e0017 */
[----:B------:R-:W-:Y:S01]  /*02b0*/  IMAD.MOV.U32 R21, RZ, RZ, 0x0 ;  /* 0x00000000ff157424 */ /* 0x000fe200078e00ff */
[----:B------:R-:W-:-:S04]  /*02c0*/  SHF.R.S32.HI R18, RZ, 0x1, R18 ;  /* 0x00000001ff127819 */ /* 0x000fc80000011412 */
[----:B------:R-:W-:-:S04]  /*02d0*/  IADD3 R17, PT, PT, R18, R23, RZ ;  /* 0x0000001712117210 */ /* 0x000fc80007ffe0ff */
[----:B------:R-:W-:-:S07]  /*02e0*/  MOV R7, R17 ;  /* 0x0000001100077202 */ /* 0x000fce0000000f00 */
[----:B------:R-:W-:Y:S05]  /*02f0*/  CALL.REL.NOINC `($_Z15mergeSortKernelPii$_Z12mergeSortGPUPiii) ;  /* 0xfffffffc00707944 */ /* 0x000fea0003c3ffff */
[----:B------:R-:W-:Y:S01]  /*0300*/  VIADD R16, R17, 0x1 ;  /* 0x0000000111107836 */ /* 0x000fe20000000000 */
[----:B------:R-:W-:Y:S01]  /*0310*/  MOV R5, R25 ;  /* 0x0000001900057202 */ /* 0x000fe20000000f00 */
[----:B------:R-:W-:Y:S01]  /*0320*/  IMAD.MOV.U32 R4, RZ, RZ, R24 ;  /* 0x000000ffff047224 */ /* 0x000fe200078e0018 */
[----:B------:R-:W-:Y:S01]  /*0330*/  MOV R20, 0x380 ;  /* 0x0000038000147802 */ /* 0x000fe20000000f00 */
[----:B------:R-:W-:Y:S02]  /*0340*/  IMAD.MOV.U32 R7, RZ, RZ, R22 ;  /* 0x000000ffff077224 */ /* 0x000fe400078e0016 */
[----:B------:R-:W-:Y:S02]  /*0350*/  IMAD.MOV.U32 R6, RZ, RZ, R16 ;  /* 0x000000ffff067224 */ /* 0x000fe400078e0010 */
[----:B------:R-:W-:-:S07]  /*0360*/  IMAD.MOV.U32 R21, RZ, RZ, 0x0 ;  /* 0x00000000ff157424 */ /* 0x000fce00078e00ff */
[----:B------:R-:W-:Y:S05]  /*0370*/  CALL.REL.NOINC `($_Z15mergeSortKernelPii$_Z12mergeSortGPUPiii) ;  /* 0xfffffffc00507944 */ /* 0x000fea0003c3ffff */
[----:B------:R-:W-:Y:S01]  /*0380*/  MOV R0, 0x0 ;  /* 0x0000000000007802 */ /* 0x000fe20000000f00 */
[----:B------:R-:W-:Y:S02]  /*0390*/  HFMA2 R4, -RZ, RZ, 0, 2.384185791015625e-07 ;  /* 0x00000004ff047431 */ /* 0x000fe400000001ff */
[----:B------:R-:W-:Y:S01]  /*03a0*/  IMAD.MOV.U32 R5, RZ, RZ, 0x0 ;  /* 0x00000000ff057424 */ /* 0x000fe200078e00ff */
[----:B------:R0:W1:Y:S02]  /*03b0*/  LDC.64 R6, c[0x4][R0] ;  /* 0x0100000000067b82 */ /* 0x0000640000000a00 */
[----:B------:R-:W-:-:S07]  /*03c0*/  IMAD.WIDE R4, R19, 0x4, R4 ;  /* 0x0000000413047825 */ /* 0x000fce00078e0204 */
[----:B------:R-:W-:-:S07]  /*03d0*/  LEPC R20, `(.L_x_19) ;  /* 0x000000001014794e */ /* 0x000fce0000000000 */
[----:B01----:R-:W-:Y:S05]  /*03e0*/  CALL.ABS.NOINC R6 ;  /* 0x0000000006007343 */ /* 0x003fea0003c00000 */
.L_x_19:
[----:B------:R-:W0:Y:S01]  /*03f0*/  LDC.64 R26, c[0x0][0x358] ;  /* 0x0000d600ff1a7b82 */ /* 0x000e220000000a00 */
[----:B------:R-:W-:Y:S01]  /*0400*/  ISETP.GE.AND P0, PT, R17, R22, PT ;  /* 0x000000161100720c */ /* 0x000fe20003f06270 */
[----:B------:R-:W-:Y:S01]  /*0410*/  BSSY.RECONVERGENT B0, `(.L_x_20) ;  /* 0x000001f000007945 */ /* 0x000fe20003800200 */
[----:B------:R-:W-:Y:S01]  /*0420*/  IMAD.MOV.U32 R13, RZ, RZ, RZ ;  /* 0x000000ffff0d7224 */ /* 0x000fe200078e00ff */
[----:B------:R-:W-:Y:S01]  /*0430*/  MOV R3, R16 ;  /* 0x0000001000037202 */ /* 0x000fe20000000f00 */
[----:B------:R-:W-:Y:S01]  /*0440*/  IMAD.MOV.U32 R0, RZ, RZ, R23 ;  /* 0x000000ffff007224 */ /* 0x000fe200078e0017 */
[----:B------:R-:W-:-:S13]  /*0450*/  ISETP.LT.OR P0, PT, R19, -0x1, P0 ;  /* 0xffffffff1300780c */ /* 0x000fda0000701670 */
[----:B------:R-:W-:Y:S05]  /*0460*/  @P0 BRA `(.L_x_21) ;  /* 0x0000000000640947 */ /* 0x000fea0003800000 */
[----:B------:R-:W-:Y:S02]  /*0470*/  IMAD.MOV.U32 R13, RZ, RZ, RZ ;  /* 0x000000ffff0d7224 */ /* 0x000fe400078e00ff */
[----:B------:R-:W-:Y:S02]  /*0480*/  IMAD.MOV.U32 R3, RZ, RZ, R16 ;  /* 0x000000ffff037224 */ /* 0x000fe400078e0010 */
[----:B------:R-:W-:-:S07]  /*0490*/  IMAD.MOV.U32 R0, RZ, RZ, R23 ;  /* 0x000000ffff007224 */ /* 0x000fce00078e0017 */
.L_x_22:
[----:B0-----:R-:W-:Y:S01]  /*04a0*/  R2UR UR4, R26 ;  /* 0x000000001a0472ca */ /* 0x001fe200000e0000 */
[--C-:B------:R-:W-:Y:S01]  /*04b0*/  IMAD.WIDE R6, R0, 0x4, R24.reuse ;  /* 0x0000000400067825 */ /* 0x100fe200078e0218 */
[----:B------:R-:W-:Y:S02]  /*04c0*/  R2UR UR5, R27 ;  /* 0x000000001b0572ca */ /* 0x000fe400000e0000 */
[----:B------:R-:W-:Y:S01]  /*04d0*/  R2UR UR6, R26 ;  /* 0x000000001a0672ca */ /* 0x000fe200000e0000 */
[----:B------:R-:W-:Y:S01]  /*04e0*/  IMAD.WIDE R8, R3, 0x4, R24 ;  /* 0x0000000403087825 */ /* 0x000fe200078e0218 */
[----:B------:R-:W-:-:S09]  /*04f0*/  R2UR UR7, R27 ;  /* 0x000000001b0772ca */ /* 0x000fd200000e0000 */
[----:B------:R-:W2:Y:S04]  /*0500*/  LDG.E R7, desc[UR4][R6.64] ;  /* 0x0000000406077981 */ /* 0x000ea8000c1e1900 */
[----:B------:R-:W2:Y:S01]  /*0510*/  LDG.E R8, desc[UR6][R8.64] ;  /* 0x0000000608087981 */ /* 0x000ea2000c1e1900 */
[----:B------:R-:W-:-:S04]  /*0520*/  IMAD.WIDE.U32 R10, R13, 0x4, R4 ;  /* 0x000000040d0a7825 */ /* 0x000fc800078e0004 */
[----:B------:R-:W-:Y:S01]  /*0530*/  VIADD R13, R13, 0x1 ;  /* 0x000000010d0d7836 */ /* 0x000fe20000000000 */
[----:B--2---:R-:W-:-:S13]  /*0540*/  ISETP.GT.AND P0, PT, R7, R8, PT ;  /* 0x000000080700720c */ /* 0x004fda0003f04270 */
[----:B------:R-:W-:Y:S01]  /*0550*/  @!P0 R2UR UR4, R26 ;  /* 0x000000001a0482ca */ /* 0x000fe200000e0000 */
[----:B------:R-:W-:Y:S01]  /*0560*/  @!P0 VIADD R0, R0, 0x1 ;  /* 0x0000000100008836 */ /* 0x000fe20000000000 */
[C---:B------:R-:W-:Y:S02]  /*0570*/  @!P0 R2UR UR5, R27.reuse ;  /* 0x000000001b0582ca */ /* 0x040fe400000e0000 */
[----:B------:R-:W-:Y:S02]  /*0580*/  @P0 R2UR UR6, R26 ;  /* 0x000000001a0602ca */ /* 0x000fe400000e0000 */
[----:B------:R-:W-:Y:S02]  /*0590*/  @P0 R2UR UR7, R27 ;  /* 0x000000001b0702ca */ /* 0x000fe400000e0000 */
[----:B------:R-:W-:Y:S02]  /*05a0*/  @P0 IADD3 R3, PT, PT, R3, 0x1, RZ ;  /* 0x0000000103030810 */ /* 0x000fe40007ffe0ff */
[----:B------:R-:W-:-:S05]  /*05b0*/  ISETP.LE.AND P1, PT, R0, R17, PT ;  /* 0x000000110000720c */ /* 0x000fca0003f23270 */
[----:B------:R1:W-:Y:S04]  /*05c0*/  @!P0 ST.E desc[UR4][R10.64], R7 ;  /* 0x000000070a008985 */ /* 0x0003e8000c101904 */
[----:B------:R1:W-:Y:S01]  /*05d0*/  @P0 ST.E desc[UR6][R10.64], R8 ;  /* 0x000000080a000985 */ /* 0x0003e2000c101906 */
[----:B------:R-:W-:-:S13]  /*05e0*/  ISETP.GT.AND P0, PT, R3, R22, PT ;  /* 0x000000160300720c */ /* 0x000fda0003f04270 */
[----:B-1----:R-:W-:Y:S05]  /*05f0*/  @!P0 BRA P1, `(.L_x_22) ;  /* 0xfffffffc00a88947 */ /* 0x002fea000083ffff */
.L_x_21:
[----:B------:R-:W-:Y:S05]  /*0600*/  BSYNC.RECONVERGENT B0 ;  /* 0x0000000000007941 */ /* 0x000fea0003800200 */
.L_x_20:
[----:B------:R-:W-:Y:S01]  /*0610*/  ISETP.GE.AND P0, PT, R17, R0, PT ;  /* 0x000000001100720c */ /* 0x000fe20003f06270 */
[----:B------:R-:W-:Y:S01]  /*0620*/  BSSY.RECONVERGENT B0, `(.L_x_23) ;  /* 0x000003d000007945 */ /* 0x000fe20003800200 */
[----:B------:R-:W-:-:S11]  /*0630*/  IMAD.MOV.U32 R28, RZ, RZ, R13 ;  /* 0x000000ffff1c7224 */ /* 0x000fd600078e000d */
[----:B------:R-:W-:Y:S05]  /*0640*/  @!P0 BRA `(.L_x_24) ;  /* 0x0000000000e88947 */ /* 0x000fea0003800000 */
[----:B------:R-:W-:Y:S01]  /*0650*/  IADD3 R6, PT, PT, R16, -R0, RZ ;  /* 0x8000000010067210 */ /* 0x000fe20007ffe0ff */
[----:B------:R-:W-:Y:S01]  /*0660*/  BSSY.RECONVERGENT B1, `(.L_x_25) ;  /* 0x0000016000017945 */ /* 0x000fe20003800200 */
[----:B------:R-:W-:Y:S02]  /*0670*/  IMAD.MOV.U32 R28, RZ, RZ, R13 ;  /* 0x000000ffff1c7224 */ /* 0x000fe400078e000d */
[----:B------:R-:W-:Y:S01]  /*0680*/  LOP3.LUT P0, R6, R6, 0x3, RZ, 0xc0, !PT ;  /* 0x0000000306067812 */ /* 0x000fe2000780c0ff */
[----:B------:R-:W-:-:S12]  /*0690*/  IMAD.MOV.U32 R29, RZ, RZ, R0 ;  /* 0x000000ffff1d7224 */ /* 0x000fd800078e0000 */
[----:B------:R-:W-:Y:S05]  /*06a0*/  @!P0 BRA `(.L_x_26) ;  /* 0x0000000000448947 */ /* 0x000fea0003800000 */
[----:B------:R-:W-:Y:S01]  /*06b0*/  BSSY.RECONVERGENT B2, `(.L_x_26) ;  /* 0x0000010000027945 */ /* 0x000fe20003800200 */
[----:B------:R-:W-:Y:S01]  /*06c0*/  IMAD.MOV R10, RZ, RZ, -R6 ;  /* 0x000000ffff0a7224 */ /* 0x000fe200078e0a06 */
[----:B------:R-:W-:Y:S01]  /*06d0*/  MOV R11, R13 ;  /* 0x0000000d000b7202 */ /* 0x000fe20000000f00 */
[----:B------:R-:W-:-:S07]  /*06e0*/  IMAD.MOV.U32 R29, RZ, RZ, R0 ;  /* 0x000000ffff1d7224 */ /* 0x000fce00078e0000 */
.L_x_27:
[----:B0-----:R-:W-:Y:S01]  /*06f0*/  R2UR UR4, R26 ;  /* 0x000000001a0472ca */ /* 0x001fe200000e0000 */
[----:B-1----:R-:W-:Y:S01]  /*0700*/  IMAD.WIDE R6, R29, 0x4, R24 ;  /* 0x000000041d067825 */ /* 0x002fe200078e0218 */
[----:B------:R-:W-:-:S13]  /*0710*/  R2UR UR5, R27 ;  /* 0x000000001b0572ca */ /* 0x000fda00000e0000 */
[----:B------:R-:W2:Y:S01]  /*0720*/  LDG.E R7, desc[UR4][R6.64] ;  /* 0x0000000406077981 */ /* 0x000ea2000c1e1900 */
[----:B------:R-:W-:Y:S01]  /*0730*/  VIADD R10, R10, 0x1 ;  /* 0x000000010a0a7836 */ /* 0x000fe20000000000 */
[C---:B------:R-:W-:Y:S01]  /*0740*/  IADD3 R28, PT, PT, R11.reuse, 0x1, RZ ;  /* 0x000000010b1c7810 */ /* 0x040fe20007ffe0ff */
[----:B------:R-:W-:-:S03]  /*0750*/  IMAD.WIDE.U32 R8, R11, 0x4, R4 ;  /* 0x000000040b087825 */ /* 0x000fc600078e0004 */
[----:B------:R-:W-:Y:S01]  /*0760*/  ISETP.NE.AND P0, PT, R10, RZ, PT ;  /* 0x000000ff0a00720c */ /* 0x000fe20003f05270 */
[----:B------:R-:W-:Y:S02]  /*0770*/  VIADD R29, R29, 0x1 ;  /* 0x000000011d1d7836 */ /* 0x000fe40000000000 */
[----:B------:R-:W-:Y:S01]  /*0780*/  IMAD.MOV.U32 R11, RZ, RZ, R28 ;  /* 0x000000ffff0b7224 */ /* 0x000fe200078e001c */
[----:B--2---:R1:W-:Y:S09]  /*0790*/  ST.E desc[UR4][R8.64], R7 ;  /* 0x0000000708007985 */ /* 0x0043f2000c101904 */
[----:B------:R-:W-:Y:S05]  /*07a0*/  @P0 BRA `(.L_x_27) ;  /* 0xfffffffc00d00947 */ /* 0x000fea000383ffff */
[----:B------:R-:W-:Y:S05]  /*07b0*/  BSYNC.RECONVERGENT B2 ;  /* 0x0000000000027941 */ /* 0x000fea0003800200 */
.L_x_26:
[----:B------:R-:W-:Y:S05]  /*07c0*/  BSYNC.RECONVERGENT B1 ;  /* 0x0000000000017941 */ /* 0x000fea0003800200 */
.L_x_25:
[----:B------:R-:W-:-:S04]  /*07d0*/  IADD3 R17, PT, PT, R17, -R0, RZ ;  /* 0x8000000011117210 */ /* 0x000fc80007ffe0ff */
[----:B------:R-:W-:-:S13]  /*07e0*/  ISETP.GE.U32.AND P0, PT, R17, 0x3, PT ;  /* 0x000000031100780c */ /* 0x000fda0003f06070 */
[----:B------:R-:W-:Y:S05]  /*07f0*/  @!P0 BRA `(.L_x_24) ;  /* 0x00000000007c8947 */ /* 0x000fea0003800000 */
[----:B------:R-:W-:Y:S01]  /*0800*/  IADD3 R6, P0, PT, R24, 0x8, RZ ;  /* 0x0000000818067810 */ /* 0x000fe20007f1e0ff */
[----:B------:R-:W-:Y:S01]  /*0810*/  VIADD R17, R28, 0x1 ;  /* 0x000000011c117836 */ /* 0x000fe20000000000 */
[----:B-1----:R-:W-:Y:S02]  /*0820*/  IADD3 R7, PT, PT, -R13, R28, R0 ;  /* 0x0000001c0d077210 */ /* 0x002fe40007ffe100 */
[----:B------:R-:W-:Y:S02]  /*0830*/  IADD3 R28, PT, PT, -R0, R16, R13 ;  /* 0x00000010001c7210 */ /* 0x000fe40007ffe10d */
[----:B------:R-:W-:Y:S01]  /*0840*/  IADD3 R18, PT, PT, -R23, R7, -R18 ;  /* 0x0000000717127210 */ /* 0x000fe20007ffe912 */
[----:B------:R-:W-:-:S07]  /*0850*/  IMAD.X R7, RZ, RZ, R25, P0 ;  /* 0x000000ffff077224 */ /* 0x000fce00000e0619 */
.L_x_28:
[----:B0-----:R-:W-:Y:S01]  /*0860*/  R2UR UR4, R26 ;  /* 0x000000001a0472ca */ /* 0x001fe200000e0000 */
[----:B------:R-:W-:Y:S01]  /*0870*/  IMAD.WIDE R8, R29, 0x4, R6 ;  /* 0x000000041d087825 */ /* 0x000fe200078e0206 */
[----:B------:R-:W-:-:S13]  /*0880*/  R2UR UR5, R27 ;  /* 0x000000001b0572ca */ /* 0x000fda00000e0000 */
[----:B--2---:R-:W2:Y:S01]  /*0890*/  LDG.E R31, desc[UR4][R8.64+-0x8] ;  /* 0xfffff804081f7981 */ /* 0x004ea2000c1e1900 */
[----:B------:R-:W-:Y:S02]  /*08a0*/  R2UR UR6, R26 ;  /* 0x000000001a0672ca */ /* 0x000fe400000e0000 */
[----:B------:R-:W-:Y:S02]  /*08b0*/  R2UR UR7, R27 ;  /* 0x000000001b0772ca */ /* 0x000fe400000e0000 */
[----:B------:R-:W-:-:S05]  /*08c0*/  IADD3 R11, PT, PT, R17, -0x1, RZ ;  /* 0xffffffff110b7810 */ /* 0x000fca0007ffe0ff */
[----:B------:R-:W-:-:S05]  /*08d0*/  IMAD.WIDE.U32 R10, R11, 0x4, R4 ;  /* 0x000000040b0a7825 */ /* 0x000fca00078e0004 */
[----:B--2---:R0:W-:Y:S04]  /*08e0*/  ST.E desc[UR4][R10.64], R31 ;  /* 0x0000001f0a007985 */ /* 0x0041e8000c101904 */
[----:B------:R-:W2:Y:S01]  /*08f0*/  LDG.E R33, desc[UR6][R8.64+-0x4] ;  /* 0xfffffc0608217981 */ /* 0x000ea2000c1e1900 */
[----:B------:R-:W-:-:S04]  /*0900*/  IMAD.WIDE.U32 R12, R17, 0x4, R4 ;  /* 0x00000004110c7825 */ /* 0x000fc800078e0004 */
[----:B------:R-:W-:Y:S01]  /*0910*/  VIADD R15, R17, 0x1 ;  /* 0x00000001110f7836 */ /* 0x000fe20000000000 */
[----:B--2---:R2:W-:Y:S04]  /*0920*/  ST.E desc[UR4][R12.64], R33 ;  /* 0x000000210c007985 */ /* 0x0045e8000c101904 */
[----:B------:R-:W3:Y:S01]  /*0930*/  LDG.E R35, desc[UR6][R8.64] ;  /* 0x0000000608237981 */ /* 0x000ee2000c1e1900 */
[----:B------:R-:W-:Y:S01]  /*0940*/  IMAD.WIDE.U32 R14, R15, 0x4, R4 ;  /* 0x000000040f0e7825 */ /* 0x000fe200078e0004 */
[----:B------:R-:W-:-:S04]  /*0950*/  IADD3 R18, PT, PT, R18, 0x4, RZ ;  /* 0x0000000412127810 */ /* 0x000fc80007ffe0ff */
[----:B------:R-:W-:Y:S01]  /*0960*/  ISETP.NE.AND P0, PT, R18, 0x1, PT ;  /* 0x000000011200780c */ /* 0x000fe20003f05270 */
[----:B0-----:R-:W-:Y:S01]  /*0970*/  VIADD R11, R17, 0x2 ;  /* 0x00000002110b7836 */ /* 0x001fe20000000000 */
[----:B---3--:R2:W-:Y:S04]  /*0980*/  ST.E desc[UR4][R14.64], R35 ;  /* 0x000000230e007985 */ /* 0x0085e8000c101904 */
[----:B------:R-:W3:Y:S01]  /*0990*/  LDG.E R31, desc[UR6][R8.64+0x4] ;  /* 0x00000406081f7981 */ /* 0x000ee2000c1e1900 */
[----:B------:R-:W-:-:S04]  /*09a0*/  IMAD.WIDE.U32 R10, R11, 0x4, R4 ;  /* 0x000000040b0a7825 */ /* 0x000fc800078e0004 */
[----:B------:R-:W-:Y:S02]  /*09b0*/  VIADD R17, R17, 0x4 ;  /* 0x0000000411117836 */ /* 0x000fe40000000000 */
[----:B------:R-:W-:Y:S01]  /*09c0*/  VIADD R29, R29, 0x4 ;  /* 0x000000041d1d7836 */ /* 0x000fe20000000000 */
[----:B---3--:R2:W-:Y:S01]  /*09d0*/  ST.E desc[UR4][R10.64], R31 ;  /* 0x0000001f0a007985 */ /* 0x0085e2000c101904 */
[----:B------:R-:W-:Y:S05]  /*09e0*/  @P0 BRA `(.L_x_28) ;  /* 0xfffffffc009c0947 */ /* 0x000fea000383ffff */
.L_x_24:
[----:B------:R-:W-:Y:S05]  /*09f0*/  BSYNC.RECONVERGENT B0 ;  /* 0x0000000000007941 */ /* 0x000fea0003800200 */
.L_x_23:
[----:B------:R-:W-:Y:S01]  /*0a00*/  ISETP.GE.AND P0, PT, R22, R3, PT ;  /* 0x000000031600720c */ /* 0x000fe20003f06270 */
[----:B------:R-:W-:-:S12]  /*0a10*/  BSSY.RECONVERGENT B0, `(.L_x_29) ;  /* 0x000003b000007945 */ /* 0x000fd80003800200 */
[----:B------:R-:W-:Y:S05]  /*0a20*/  @!P0 BRA `(.L_x_30) ;  /* 0x0000000000e48947 */ /* 0x000fea0003800000 */
[----:B--2---:R-:W-:Y:S01]  /*0a30*/  IADD3 R10, PT, PT, -R3, R22, RZ ;  /* 0x00000016030a7210 */ /* 0x004fe20007ffe1ff */
[----:B------:R-:W-:Y:S01]  /*0a40*/  BSSY.RECONVERGENT B1, `(.L_x_31) ;  /* 0x0000017000017945 */ /* 0x000fe20003800200 */
[----:B------:R-:W-:-:S03]  /*0a50*/  MOV R17, R3 ;  /* 0x0000000300117202 */ /* 0x000fc60000000f00 */
[----:B------:R-:W-:-:S05]  /*0a60*/  VIADD R0, R10, 0x1 ;  /* 0x000000010a007836 */ /* 0x000fca0000000000 */
[----:B------:R-:W-:Y:S01]  /*0a70*/  LOP3.LUT P0, R6, R0, 0x3, RZ, 0xc0, !PT ;  /* 0x0000000300067812 */ /* 0x000fe2000780c0ff */
[----:B------:R-:W-:-:S12]  /*0a80*/  IMAD.MOV.U32 R0, RZ, RZ, R28 ;  /* 0x000000ffff007224 */ /* 0x000fd800078e001c */
[----:B------:R-:W-:Y:S05]  /*0a90*/  @!P0 BRA `(.L_x_32) ;  /* 0x0000000000448947 */ /* 0x000fea0003800000 */
[----:B------:R-:W-:Y:S01]  /*0aa0*/  BSSY.RECONVERGENT B2, `(.L_x_33) ;  /* 0x000000f000027945 */ /* 0x000fe20003800200 */
[----:B------:R-:W-:Y:S01]  /*0ab0*/  IMAD.MOV R0, RZ, RZ, -R6 ;  /* 0x000000ffff007224 */ /* 0x000fe200078e0a06 */
[----:B------:R-:W-:Y:S01]  /*0ac0*/  MOV R17, R3 ;  /* 0x0000000300117202 */ /* 0x000fe20000000f00 */
[----:B------:R-:W-:-:S07]  /*0ad0*/  IMAD.MOV.U32 R11, RZ, RZ, R28 ;  /* 0x000000ffff0b7224 */ /* 0x000fce00078e001c */
.L_x_34:
[----:B0-----:R-:W-:Y:S01]  /*0ae0*/  R2UR UR4, R26 ;  /* 0x000000001a0472ca */ /* 0x001fe200000e0000 */
[----:B-12---:R-:W-:Y:S01]  /*0af0*/  IMAD.WIDE R6, R17, 0x4, R24 ;  /* 0x0000000411067825 */ /* 0x006fe200078e0218 */
[----:B------:R-:W-:-:S13]  /*0b00*/  R2UR UR5, R27 ;  /* 0x000000001b0572ca */ /* 0x000fda00000e0000 */
[----:B------:R-:W2:Y:S01]  /*0b10*/  LDG.E R7, desc[UR4][R6.64] ;  /* 0x0000000406077981 */ /* 0x000ea2000c1e1900 */
[----:B------:R-:W-:Y:S01]  /*0b20*/  VIADD R0, R0, 0x1 ;  /* 0x0000000100007836 */ /* 0x000fe20000000000 */
[----:B------:R-:W-:Y:S01]  /*0b30*/  IADD3 R17, PT, PT, R17, 0x1, RZ ;  /* 0x0000000111117810 */ /* 0x000fe20007ffe0ff */
[----:B------:R-:W-:-:S03]  /*0b40*/  IMAD.WIDE.U32 R8, R11, 0x4, R4 ;  /* 0x000000040b087825 */ /* 0x000fc600078e0004 */
[----:B------:R-:W-:Y:S01]  /*0b50*/  ISETP.NE.AND P0, PT, R0, RZ, PT ;  /* 0x000000ff0000720c */ /* 0x000fe20003f05270 */
[----:B------:R-:W-:Y:S01]  /*0b60*/  VIADD R11, R11, 0x1 ;  /* 0x000000010b0b7836 */ /* 0x000fe20000000000 */
[----:B--2---:R2:W-:Y:S11]  /*0b70*/  ST.E desc[UR4][R8.64], R7 ;  /* 0x0000000708007985 */ /* 0x0045f6000c101904 */
[----:B------:R-:W-:Y:S05]  /*0b80*/  @P0 BRA `(.L_x_34) ;  /* 0xfffffffc00d40947 */ /* 0x000fea000383ffff */
[----:B------:R-:W-:Y:S05]  /*0b90*/  BSYNC.RECONVERGENT B2 ;  /* 0x0000000000027941 */ /* 0x000fea0003800200 */
.L_x_33:
[----:B------:R-:W-:-:S07]  /*0ba0*/  IMAD.MOV.U32 R0, RZ, RZ, R11 ;  /* 0x000000ffff007224 */ /* 0x000fce00078e000b */
.L_x_32:
[----:B------:R-:W-:Y:S05]  /*0bb0*/  BSYNC.RECONVERGENT B1 ;  /* 0x0000000000017941 */ /* 0x000fea0003800200 */
.L_x_31:
[----:B------:R-:W-:-:S13]  /*0bc0*/  ISETP.GE.U32.AND P0, PT, R10, 0x3, PT ;  /* 0x000000030a00780c */ /* 0x000fda0003f06070 */
[----:B------:R-:W-:Y:S05]  /*0bd0*/  @!P0 BRA `(.L_x_30) ;  /* 0x0000000000788947 */ /* 0x000fea0003800000 */
[----:B------:R-:W-:Y:S01]  /*0be0*/  IADD3 R14, P0, PT, R24, 0x8, RZ ;  /* 0x00000008180e7810 */ /* 0x000fe20007f1e0ff */
[----:B------:R-:W-:Y:S01]  /*0bf0*/  VIADD R29, R0, 0x1 ;  /* 0x00000001001d7836 */ /* 0x000fe20000000000 */
[----:B------:R-:W-:-:S03]  /*0c00*/  IADD3 R3, PT, PT, -R28, R0, R3 ;  /* 0x000000001c037210 */ /* 0x000fc60007ffe103 */
[----:B------:R-:W-:Y:S01]  /*0c10*/  IMAD.X R15, RZ, RZ, R25, P0 ;  /* 0x000000ffff0f7224 */ /* 0x000fe200000e0619 */
[----:B------:R-:W-:-:S07]  /*0c20*/  IADD3 R3, PT, PT, R3, -R22, RZ ;  /* 0x8000001603037210 */ /* 0x000fce0007ffe0ff */
.L_x_35:
[----:B0-----:R-:W-:Y:S01]  /*0c30*/  R2UR UR4, R26 ;  /* 0x000000001a0472ca */ /* 0x001fe200000e0000 */
[----:B-12---:R-:W-:Y:S01]  /*0c40*/  IMAD.WIDE R6, R17, 0x4, R14 ;  /* 0x0000000411067825 */ /* 0x006fe200078e020e */
[----:B------:R-:W-:-:S13]  /*0c50*/  R2UR UR5, R27 ;  /* 0x000000001b0572ca */ /* 0x000fda00000e0000 */
[----:B---3--:R-:W2:Y:S01]  /*0c60*/  LDG.E R31, desc[UR4][R6.64+-0x8] ;  /* 0xfffff804061f7981 */ /* 0x008ea2000c1e1900 */
[----:B------:R-:W-:Y:S01]  /*0c70*/  R2UR UR6, R26 ;  /* 0x000000001a0672ca */ /* 0x000fe200000e0000 */
[----:B------:R-:W-:Y:S01]  /*0c80*/  VIADD R9, R29, 0xffffffff ;  /* 0xffffffff1d097836 */ /* 0x000fe20000000000 */
[----:B------:R-:W-:-:S03]  /*0c90*/  R2UR UR7, R27 ;  /* 0x000000001b0772ca */ /* 0x000fc600000e0000 */
[----:B------:R-:W-:-:S05]  /*0ca0*/  IMAD.WIDE.U32 R8, R9, 0x4, R4 ;  /* 0x0000000409087825 */ /* 0x000fca00078e0004 */
[----:B--2---:R0:W-:Y:S05]  /*0cb0*/  ST.E desc[UR4][R8.64], R31 ;  /* 0x0000001f08007985 */ /* 0x0041ea000c101904 */
[----:B------:R-:W2:Y:S01]  /*0cc0*/  LDG.E R33, desc[UR6][R6.64+-0x4] ;  /* 0xfffffc0606217981 */ /* 0x000ea2000c1e1900 */
[C---:B------:R-:W-:Y:S01]  /*0cd0*/  IMAD.WIDE.U32 R10, R29.reuse, 0x4, R4 ;  /* 0x000000041d0a7825 */ /* 0x040fe200078e0004 */
[----:B------:R-:W-:-:S04]  /*0ce0*/  IADD3 R13, PT, PT, R29, 0x1, RZ ;  /* 0x000000011d0d7810 */ /* 0x000fc80007ffe0ff */
[----:B--2---:R3:W-:Y:S04]  /*0cf0*/  ST.E desc[UR4][R10.64], R33 ;  /* 0x000000210a007985 */ /* 0x0047e8000c101904 */
[----:B------:R-:W2:Y:S01]  /*0d00*/  LDG.E R35, desc[UR6][R6.64] ;  /* 0x0000000606237981 */ /* 0x000ea2000c1e1900 */
[----:B------:R-:W-:-:S04]  /*0d10*/  IMAD.WIDE.U32 R12, R13, 0x4, R4 ;  /* 0x000000040d0c7825 */ /* 0x000fc800078e0004 */
[----:B------:R-:W-:Y:S02]  /*0d20*/  VIADD R3, R3, 0x4 ;  /* 0x0000000403037836 */ /* 0x000fe40000000000 */
[----:B0-----:R-:W-:-:S03]  /*0d30*/  VIADD R9, R29, 0x2 ;  /* 0x000000021d097836 */ /* 0x001fc60000000000 */
[----:B------:R-:W-:Y:S01]  /*0d40*/  ISETP.NE.AND P0, PT, R3, 0x1, PT ;  /* 0x000000010300780c */ /* 0x000fe20003f05270 */
[----:B--2---:R3:W-:Y:S04]  /*0d50*/  ST.E desc[UR4][R12.64], R35 ;  /* 0x000000230c007985 */ /* 0x0047e8000c101904 */
[----:B------:R-:W2:Y:S01]  /*0d60*/  LDG.E R31, desc[UR6][R6.64+0x4] ;  /* 0x00000406061f7981 */ /* 0x000ea2000c1e1900 */
[----:B------:R-:W-:Y:S01]  /*0d70*/  IMAD.WIDE.U32 R8, R9, 0x4, R4 ;  /* 0x0000000409087825 */ /* 0x000fe200078e0004 */
[----:B------:R-:W-:-:S03]  /*0d80*/  IADD3 R29, PT, PT, R29, 0x4, RZ ;  /* 0x000000041d1d7810 */ /* 0x000fc60007ffe0ff */
[----:B------:R-:W-:Y:S01]  /*0d90*/  VIADD R17, R17, 0x4 ;  /* 0x0000000411117836 */ /* 0x000fe20000000000 */
[----:B--2---:R3:W-:Y:S02]  /*0da0*/  ST.E desc[UR4][R8.64], R31 ;  /* 0x0000001f08007985 */ /* 0x0047e4000c101904 */
[----:B------:R-:W-:Y:S05]  /*0db0*/  @P0 BRA `(.L_x_35) ;  /* 0xfffffffc009c0947 */ /* 0x000fea000383ffff */
.L_x_30:
[----:B------:R-:W-:Y:S05]  /*0dc0*/  BSYNC.RECONVERGENT B0 ;  /* 0x0000000000007941 */ /* 0x000fea0003800200 */
.L_x_29:
[----:B------:R-:W-:Y:S01]  /*0dd0*/  ISETP.GE.AND P0, PT, R22, R23, PT ;  /* 0x000000171600720c */ /* 0x000fe20003f06270 */
[----:B------:R-:W-:-:S12]  /*0de0*/  BSSY.RECONVERGENT B0, `(.L_x_36) ;  /* 0x0000030000007945 */ /* 0x000fd80003800200 */
[----:B------:R-:W-:Y:S05]  /*0df0*/  @!P0 BRA `(.L_x_37) ;  /* 0x0000000000b88947 */ /* 0x000fea0003800000 */
[C---:B------:R-:W-:Y:S01]  /*0e00*/  VIADD R0, R19.reuse, 0x1 ;  /* 0x0000000113007836 */ /* 0x040fe20000000000 */
[----:B------:R-:W-:Y:S01]  /*0e10*/  BSSY.RECONVERGENT B1, `(.L_x_38) ;  /* 0x0000014000017945 */ /* 0x000fe20003800200 */
[----:B------:R-:W-:Y:S02]  /*0e20*/  ISETP.GE.U32.AND P0, PT, R19, 0x3, PT ;  /* 0x000000031300780c */ /* 0x000fe40003f06070 */
[----:B------:R-:W-:Y:S02]  /*0e30*/  MOV R3, R23 ;  /* 0x0000001700037202 */ /* 0x000fe40000000f00 */
[----:B------:R-:W-:-:S13]  /*0e40*/  LOP3.LUT P1, R0, R0, 0x3, RZ, 0xc0, !PT ;  /* 0x0000000300007812 */ /* 0x000fda000782c0ff */
[----:B------:R-:W-:Y:S05]  /*0e50*/  @!P1 BRA `(.L_x_39) ;  /* 0x00000000003c9947 */ /* 0x000fea0003800000 */
[----:B-12---:R-:W-:-:S04]  /*0e60*/  IMAD.WIDE R6, R23, 0x4, RZ ;  /* 0x0000000417067825 */ /* 0x006fc800078e02ff */
[----:B------:R-:W-:Y:S01]  /*0e70*/  IMAD.MOV R0, RZ, RZ, -R0 ;  /* 0x000000ffff007224 */ /* 0x000fe200078e0a00 */
[----:B---3--:R-:W-:Y:S01]  /*0e80*/  IADD3 R10, P1, PT, R4, -R6, RZ ;  /* 0x80000006040a7210 */ /* 0x008fe20007f3e0ff */
[----:B------:R-:W-:-:S03]  /*0e90*/  IMAD.MOV.U32 R3, RZ, RZ, R23 ;  /* 0x000000ffff037224 */ /* 0x000fc600078e0017 */
[----:B------:R-:W-:-:S09]  /*0ea0*/  IADD3.X R11, PT, PT, R5, ~R7, RZ, P1, !PT ;  /* 0x80000007050b7210 */ /* 0x000fd20000ffe4ff */
.L_x_40:
[----:B0-----:R-:W-:Y:S01]  /*0eb0*/  R2UR UR4, R26 ;  /* 0x000000001a0472ca */ /* 0x001fe200000e0000 */
[----:B----4-:R-:W-:Y:S01]  /*0ec0*/  IMAD.WIDE R8, R3, 0x4, R10 ;  /* 0x0000000403087825 */ /* 0x010fe200078e020a */
[----:B------:R-:W-:-:S13]  /*0ed0*/  R2UR UR5, R27 ;  /* 0x000000001b0572ca */ /* 0x000fda00000e0000 */
[----:B------:R-:W2:Y:S01]  /*0ee0*/  LD.E R9, desc[UR4][R8.64] ;  /* 0x0000000408097980 */ /* 0x000ea2000c101900 */
[----:B------:R-:W-:Y:S02]  /*0ef0*/  VIADD R0, R0, 0x1 ;  /* 0x0000000100007836 */ /* 0x000fe40000000000 */
[----:B------:R-:W-:-:S03]  /*0f00*/  IMAD.WIDE R6, R3, 0x4, R24 ;  /* 0x0000000403067825 */ /* 0x000fc600078e0218 */
[----:B------:R-:W-:Y:S01]  /*0f10*/  ISETP.NE.AND P1, PT, R0, RZ, PT ;  /* 0x000000ff0000720c */ /* 0x000fe20003f25270 */
[----:B------:R-:W-:Y:S01]  /*0f20*/  VIADD R3, R3, 0x1 ;  /* 0x0000000103037836 */ /* 0x000fe20000000000 */
[----:B--2---:R4:W-:Y:S11]  /*0f30*/  STG.E desc[UR4][R6.64], R9 ;  /* 0x0000000906007986 */ /* 0x0049f6000c101904 */
[----:B------:R-:W-:Y:S05]  /*0f40*/  @P1 BRA `(.L_x_40) ;  /* 0xfffffffc00d81947 */ /* 0x000fea000383ffff */
.L_x_39:
[----:B------:R-:W-:Y:S05]  /*0f50*/  BSYNC.RECONVERGENT B1 ;  /* 0x0000000000017941 */ /* 0x000fea0003800200 */
.L_x_38:
[----:B------:R-:W-:Y:S05]  /*0f60*/  @!P0 BRA `(.L_x_37) ;  /* 0x00000000005c8947 */ /* 0x000fea0003800000 */
[C---:B------:R-:W-:Y:S01]  /*0f70*/  IADD3 R22, PT, PT, R3.reuse, -R22, RZ ;  /* 0x8000001603167210 */ /* 0x040fe20007ffe0ff */
[C---:B--23--:R-:W-:Y:S02]  /*0f80*/  IMAD.IADD R11, R3.reuse, 0x1, -R23 ;  /* 0x00000001030b7824 */ /* 0x04cfe400078e0a17 */
[----:B------:R-:W-:-:S07]  /*0f90*/  VIADD R3, R3, 0xffffffff ;  /* 0xffffffff03037836 */ /* 0x000fce0000000000 */
.L_x_41:
[----:B0-----:R-:W-:Y:S01]  /*0fa0*/  R2UR UR4, R26 ;  /* 0x000000001a0472ca */ /* 0x001fe200000e0000 */
[----:B-1--4-:R-:W-:Y:S01]  /*0fb0*/  IMAD.WIDE R6, R11, 0x4, R4 ;  /* 0x000000040b067825 */ /* 0x012fe200078e0204 */
[----:B------:R-:W-:-:S13]  /*0fc0*/  R2UR UR5, R27 ;  /* 0x000000001b0572ca */ /* 0x000fda00000e0000 */
[----:B------:R-:W2:Y:S01]  /*0fd0*/  LD.E R13, desc[UR4][R6.64] ;  /* 0x00000004060d7980 */ /* 0x000ea2000c101900 */
[----:B------:R-:W-:Y:S02]  /*0fe0*/  R2UR UR6, R26 ;  /* 0x000000001a0672ca */ /* 0x000fe400000e0000 */
[----:B------:R-:W-:Y:S02]  /*0ff0*/  R2UR UR7, R27 ;  /* 0x000000001b0772ca */ /* 0x000fe400000e0000 */
[----:B------:R-:W-:-:S05]  /*1000*/  IADD3 R9, PT, PT, R3, 0x1, RZ ;  /* 0x0000000103097810 */ /* 0x000fca0007ffe0ff */
[----:B------:R-:W-:-:S05]  /*1010*/  IMAD.WIDE R8, R9, 0x4, R24 ;  /* 0x0000000409087825 */ /* 0x000fca00078e0218 */
[----:B--2---:R0:W-:Y:S04]  /*1020*/  STG.E desc[UR4][R8.64], R13 ;  /* 0x0000000d08007986 */ /* 0x0041e8000c101904 */
[----:B------:R-:W2:Y:S04]  /*1030*/  LD.E R15, desc[UR6][R6.64+0x4] ;  /* 0x00000406060f7980 */ /* 0x000ea8000c101900 */
[----:B--2---:R0:W-:Y:S04]  /*1040*/  STG.E desc[UR4][R8.64+0x4], R15 ;  /* 0x0000040f08007986 */ /* 0x0041e8000c101904 */
[----:B------:R-:W2:Y:S01]  /*1050*/  LD.E R17, desc[UR6][R6.64+0x8] ;  /* 0x0000080606117980 */ /* 0x000ea2000c101900 */
[----:B------:R-:W-:-:S05]  /*1060*/  VIADD R22, R22, 0x4 ;  /* 0x0000000416167836 */ /* 0x000fca0000000000 */
[----:B------:R-:W-:Y:S01]  /*1070*/  ISETP.NE.AND P0, PT, R22, 0x1, PT ;  /* 0x000000011600780c */ /* 0x000fe20003f05270 */
[----:B--2---:R0:W-:Y:S04]  /*1080*/  STG.E desc[UR4][R8.64+0x8], R17 ;  /* 0x0000081108007986 */ /* 0x0041e8000c101904 */
[----:B------:R-:W2:Y:S01]  /*1090*/  LD.E R19, desc[UR6][R6.64+0xc] ;  /* 0x00000c0606137980 */ /* 0x000ea2000c101900 */
[----:B------:R-:W-:Y:S01]  /*10a0*/  VIADD R3, R3, 0x4 ;  /* 0x0000000403037836 */ /* 0x000fe20000000000 */
[----:B------:R-:W-:Y:S02]  /*10b0*/  IADD3 R11, PT, PT, R11, 0x4, RZ ;  /* 0x000000040b0b7810 */ /* 0x000fe40007ffe0ff */
[----:B--2---:R0:W-:Y:S04]  /*10c0*/  STG.E desc[UR4][R8.64+0xc], R19 ;  /* 0x00000c1308007986 */ /* 0x0041e8000c101904 */
[----:B------:R-:W-:Y:S05]  /*10d0*/  @P0 BRA `(.L_x_41) ;  /* 0xfffffffc00b00947 */ /* 0x000fea000383ffff */
.L_x_37:
[----:B------:R-:W-:Y:S05]  /*10e0*/  BSYNC.RECONVERGENT B0 ;  /* 0x0000000000007941 */ /* 0x000fea0003800200 */
.L_x_36:
[----:B------:R-:W-:-:S04]  /*10f0*/  MOV R0, 0x8 ;  /* 0x0000000800007802 */ /* 0x000fc80000000f00 */
[----:B-12-4-:R1:W2:Y:S03]  /*1100*/  LDC.64 R6, c[0x4][R0] ;  /* 0x0100000000067b82 */ /* 0x0162a60000000a00 */
[----:B------:R-:W-:-:S07]  /*1110*/  LEPC R20, `(.L_x_18) ;  /* 0x000000001014794e */ /* 0x000fce0000000000 */
[----:B0123--:R-:W-:Y:S05]  /*1120*/  CALL.ABS.NOINC R6 ;  /* 0x0000000006007343 */ /* 0x00ffea0003c00000 */
.L_x_18:
[----:B------:R-:W-:Y:S05]  /*1130*/  BSYNC.RECONVERGENT B6 ;  /* 0x0000000000067941 */ /* 0x000fea0003800200 */
.L_x_17:
[----:B------:R-:W2:Y:S01]  /*1140*/  LDL R20, [R1+0x14] ;  /* 0x0000140001147983 */ /* 0x000ea20000100800 */
[----:B------:R0:W-:Y:S05]  /*1150*/  BMOV.32 B6, R2 ;  /* 0x0000000206007356 */ /* 0x0001ea0000000000 */
[----:B------:R-:W2:Y:S04]  /*1160*/  LDL R21, [R1+0x18] ;  /* 0x0000180001157983 */ /* 0x000ea80000100800 */
[----:B0-----:R-:W2:Y:S04]  /*1170*/  LDL R2, [R1] ;  /* 0x0000000001027983 */ /* 0x001ea80000100800 */
[----:B------:R-:W2:Y:S04]  /*1180*/  LDL R16, [R1+0x4] ;  /* 0x0000040001107983 */ /* 0x000ea80000100800 */
        /* <DEDUP_REMOVED lines=11> */
[----:B------:R0:W2:Y:S02]  /*1240*/  LDL R31, [R1+0x3c] ;  /* 0x00003c00011f7983 */ /* 0x0000a40000100800 */
[----:B0-----:R-:W-:Y:S01]  /*1250*/  VIADD R1, R1, 0x40 ;  /* 0x0000004001017836 */ /* 0x001fe20000000000 */
[----:B--2---:R-:W-:Y:S06]  /*1260*/  RET.REL.NODEC R20 `(_Z15mergeSortKernelPii) ;  /* 0xffffffec14647950 */ /* 0x004fec0003c3ffff */
.L_x_42:
        /* <DEDUP_REMOVED lines=9> */
.L_x_52:


//--------------------- .text._Z15quickSortKernelPii --------------------------
	.section	.text._Z15quickSortKernelPii,"ax",@progbits
	.align	128
        .global         _Z15quickSortKernelPii
        .type           _Z15quickSortKernelPii,@function
        .size           _Z15quickSortKernelPii,(.L_x_53 - _Z15quickSortKernelPii)
        .other          _Z15quickSortKernelPii,@"STO_CUDA_ENTRY STV_DEFAULT"
_Z15quickSortKernelPii:
.text._Z15quickSortKernelPii:
[----:B------:R-:W0:Y:S01]  /*0000*/  LDC R1, c[0x0][0x37c] ;  /* 0x0000df00ff017b82 */ /* 0x000e220000000800 */
[----:B------:R-:W1:Y:S01]  /*0010*/  LDCU UR4, c[0x0][0x388] ;  /* 0x00007100ff0477ac */ /* 0x000e620008000800 */
[----:B------:R-:W-:Y:S02]  /*0020*/  HFMA2 R21, -RZ, RZ, 0, 0 ;  /* 0x00000000ff157431 */ /* 0x000fe400000001ff */
[----:B------:R-:W-:Y:S01]  /*0030*/  IMAD.MOV.U32 R6, RZ, RZ, RZ ;  /* 0x000000ffff067224 */ /* 0x000fe200078e00ff */
[----:B------:R-:W-:Y:S01]  /*0040*/  MOV R20, 0xb0 ;  /* 0x000000b000147802 */ /* 0x000fe20000000f00 */
[----:B------:R-:W2:Y:S01]  /*0050*/  LDCU.64 UR6, c[0x0][0x380] ;  /* 0x00007000ff0677ac */ /* 0x000ea20008000a00 */
[----:B-1----:R-:W-:Y:S01]  /*0060*/  UIADD3 UR4, UPT, UPT, UR4, -0x1, URZ ;  /* 0xffffffff04047890 */ /* 0x002fe2000fffe0ff */
[----:B--2---:R-:W-:Y:S02]  /*0070*/  IMAD.U32 R4, RZ, RZ, UR6 ;  /* 0x00000006ff047e24 */ /* 0x004fe4000f8e00ff */
[----:B------:R-:W-:-:S03]  /*0080*/  IMAD.U32 R5, RZ, RZ, UR7 ;  /* 0x00000007ff057e24 */ /* 0x000fc6000f8e00ff */
[----:B------:R-:W-:-:S07]  /*0090*/  IMAD.U32 R7, RZ, RZ, UR4 ;  /* 0x00000004ff077e24 */ /* 0x000fce000f8e00ff */
[----:B0-----:R-:W-:Y:S05]  /*00a0*/  CALL.REL.NOINC `($_Z15quickSortKernelPii$_Z12quickSortGPUPiii) ;  /* 0x0000000000047944 */ /* 0x001fea0003c00000 */
[----:B------:R-:W-:Y:S05]  /*00b0*/  EXIT ;  /* 0x000000000000794d */ /* 0x000fea0003800000 */
        .type           $_Z15quickSortKernelPii$_Z12quickSortGPUPiii,@function
        .size           $_Z15quickSortKernelPii$_Z12quickSortGPUPiii,(.L_x_53 - $_Z15quickSortKernelPii$_Z12quickSortGPUPiii)
$_Z15quickSortKernelPii$_Z12quickSortGPUPiii:
[----:B------:R-:W-:-:S05]  /*00c0*/  VIADD R1, R1, 0xffffffd0 ;  /* 0xffffffd001017836 */ /* 0x000fca0000000000 */
[----:B------:R-:W-:Y:S04]  /*00d0*/  STL [R1+0x2c], R27 ;  /* 0x00002c1b01007387 */ /* 0x000fe80000100800 */
[----:B------:R-:W-:Y:S04]  /*00e0*/  STL [R1+0x28], R26 ;  /* 0x0000281a01007387 */ /* 0x000fe80000100800 */
[----:B------:R0:W-:Y:S04]  /*00f0*/  STL [R1+0x24], R25 ;  /* 0x0000241901007387 */ /* 0x0001e80000100800 */
[----:B------:R1:W-:Y:S04]  /*0100*/  STL [R1+0x20], R24 ;  /* 0x0000201801007387 */ /* 0x0003e80000100800 */
[----:B------:R-:W-:Y:S01]  /*0110*/  STL [R1+0x1c], R23 ;  /* 0x00001c1701007387 */ /* 0x000fe20000100800 */
[----:B0-----:R-:W-:-:S03]  /*0120*/  IMAD.MOV.U32 R25, RZ, RZ, R5 ;  /* 0x000000ffff197224 */ /* 0x001fc600078e0005 */
[----:B------:R-:W-:Y:S01]  /*0130*/  STL [R1+0x18], R22 ;  /* 0x0000181601007387 */ /* 0x000fe20000100800 */
[----:B-1----:R-:W-:-:S03]  /*0140*/  MOV R24, R4 ;  /* 0x0000000400187202 */ /* 0x002fc60000000f00 */
[----:B------:R-:W-:Y:S04]  /*0150*/  STL [R1+0x14], R21 ;  /* 0x0000141501007387 */ /* 0x000fe80000100800 */
[----:B------:R-:W-:Y:S04]  /*0160*/  STL [R1+0x10], R20 ;  /* 0x0000101401007387 */ /* 0x000fe80000100800 */
[----:B------:R0:W-:Y:S04]  /*0170*/  STL [R1+0xc], R18 ;  /* 0x00000c1201007387 */ /* 0x0001e80000100800 */
[----:B------:R1:W-:Y:S04]  /*0180*/  STL [R1+0x8], R17 ;  /* 0x0000081101007387 */ /* 0x0003e80000100800 */
[----:B------:R-:W-:Y:S01]  /*0190*/  STL [R1+0x4], R16 ;  /* 0x0000041001007387 */ /* 0x000fe20000100800 */
[----:B0-----:R-:W0:Y:S05]  /*01a0*/  BMOV.32.CLEAR R18, B7 ;  /* 0x0000000007127355 */ /* 0x001e2a0000100000 */
[----:B-1----:R-:W1:Y:S05]  /*01b0*/  BMOV.32.CLEAR R17, B6 ;  /* 0x0000000006117355 */ /* 0x002e6a0000100000 */
[----:B------:R-:W-:Y:S01]  /*01c0*/  BSSY.RECONVERGENT B7, `(.L_x_43) ;  /* 0x0000036000077945 */ /* 0x000fe20003800200 */
[----:B------:R2:W-:Y:S02]  /*01d0*/  STL [R1], R2 ;  /* 0x0000000201007387 */ /* 0x0005e40000100800 */
[----:B--2---:R-:W-:-:S05]  /*01e0*/  IMAD.MOV.U32 R2, RZ, RZ, R7 ;  /* 0x000000ffff027224 */ /* 0x004fca00078e0007 */
[----:B------:R-:W-:-:S13]  /*01f0*/  ISETP.GE.AND P0, PT, R6, R2, PT ;  /* 0x000000020600720c */ /* 0x000fda0003f06270 */
[----:B01----:R-:W-:Y:S05]  /*0200*/  @P0 BRA `(.L_x_44) ;  /* 0x0000000000c40947 */ /* 0x003fea0003800000 */
[----:B------:R-:W0:Y:S01]  /*0210*/  LDC.64 R26, c[0x0][0x358] ;  /* 0x0000d600ff1a7b82 */ /* 0x000e220000000a00 */
[----:B------:R-:W-:Y:S01]  /*0220*/  BSSY.RECONVERGENT B6, `(.L_x_44) ;  /* 0x000002f000067945 */ /* 0x000fe20003800200 */
[----:B------:R-:W-:-:S07]  /*0230*/  IMAD.WIDE R22, R2, 0x4, R24 ;  /* 0x0000000402167825 */ /* 0x000fce00078e0218 */
.L_x_49:
[----:B0-----:R-:W-:Y:S02]  /*0240*/  R2UR UR4, R26 ;  /* 0x000000001a0472ca */ /* 0x001fe400000e0000 */
[----:B------:R-:W-:-:S13]  /*0250*/  R2UR UR5, R27 ;  /* 0x000000001b0572ca */ /* 0x000fda00000e0000 */
[----:B------:R0:W5:Y:S01]  /*0260*/  LDG.E R0, desc[UR4][R22.64] ;  /* 0x0000000416007981 */ /* 0x000162000c1e1900 */
[----:B------:R-:W-:Y:S01]  /*0270*/  BSSY.RECONVERGENT B0, `(.L_x_45) ;  /* 0x0000017000007945 */ /* 0x000fe20003800200 */
[----:B------:R-:W-:Y:S02]  /*0280*/  VIADD R16, R6, 0xffffffff ;  /* 0xffffffff06107836 */ /* 0x000fe40000000000 */
[----:B------:R-:W-:-:S07]  /*0290*/  IMAD.MOV.U32 R3, RZ, RZ, R6 ;  /* 0x000000ffff037224 */ /* 0x000fce00078e0006 */
.L_x_48:
[----:B------:R-:W-:Y:S01]  /*02a0*/  R2UR UR4, R26 ;  /* 0x000000001a0472ca */ /* 0x000fe200000e0000 */
[----:B-1----:R-:W-:Y:S01]  /*02b0*/  IMAD.WIDE R4, R3, 0x4, R24 ;  /* 0x0000000403047825 */ /* 0x002fe200078e0218 */
[----:B------:R-:W-:-:S13]  /*02c0*/  R2UR UR5, R27 ;  /* 0x000000001b0572ca */ /* 0x000fda00000e0000 */
[----:B------:R-:W2:Y:S01]  /*02d0*/  LDG.E R11, desc[UR4][R4.64] ;  /* 0x00000004040b7981 */ /* 0x000ea2000c1e1900 */
[----:B------:R-:W-:Y:S01]  /*02e0*/  VIADD R3, R3, 0x1 ;  /* 0x0000000103037836 */ /* 0x000fe20000000000 */
[----:B------:R-:W-:Y:S04]  /*02f0*/  BSSY.RECONVERGENT B1, `(.L_x_46) ;  /* 0x000000d000017945 */ /* 0x000fe80003800200 */
[----:B------:R-:W-:Y:S02]  /*0300*/  ISETP.GE.AND P1, PT, R3, R2, PT ;  /* 0x000000020300720c */ /* 0x000fe40003f26270 */
[----:B--2--5:R-:W-:-:S13]  /*0310*/  ISETP.GE.AND P0, PT, R11, R0, PT ;  /* 0x000000000b00720c */ /* 0x024fda0003f06270 */
[----:B------:R-:W-:Y:S05]  /*0320*/  @P0 BRA `(.L_x_47) ;  /* 0x0000000000240947 */ /* 0x000fea0003800000 */
[----:B------:R-:W-:Y:S01]  /*0330*/  R2UR UR4, R26 ;  /* 0x000000001a0472ca */ /* 0x000fe200000e0000 */
[----:B------:R-:W-:Y:S01]  /*0340*/  IMAD.WIDE R8, R16, 0x4, R24 ;  /* 0x0000000410087825 */ /* 0x000fe200078e0218 */
[----:B------:R-:W-:-:S13]  /*0350*/  R2UR UR5, R27 ;  /* 0x000000001b0572ca */ /* 0x000fda00000e0000 */
[----:B------:R-:W2:Y:S01]  /*0360*/  LDG.E R7, desc[UR4][R8.64+0x4] ;  /* 0x0000040408077981 */ /* 0x000ea2000c1e1900 */
[----:B------:R-:W-:Y:S02]  /*0370*/  R2UR UR6, R26 ;  /* 0x000000001a0672ca */ /* 0x000fe400000e0000 */
[----:B------:R-:W-:Y:S01]  /*0380*/  R2UR UR7, R27 ;  /* 0x000000001b0772ca */ /* 0x000fe200000e0000 */
[----:B------:R1:W-:Y:S01]  /*0390*/  STG.E desc[UR4][R8.64+0x4], R11 ;  /* 0x0000040b08007986 */ /* 0x0003e2000c101904 */
[----:B------:R-:W-:-:S11]  /*03a0*/  IADD3 R16, PT, PT, R16, 0x1, RZ ;  /* 0x0000000110107810 */ /* 0x000fd60007ffe0ff */
[----:B--2---:R1:W-:Y:S02]  /*03b0*/  STG.E desc[UR6][R4.64], R7 ;  /* 0x0000000704007986 */ /* 0x0043e4000c101906 */
.L_x_47:
[----:B------:R-:W-:Y:S05]  /*03c0*/  BSYNC.RECONVERGENT B1 ;  /* 0x0000000000017941 */ /* 0x000fea0003800200 */
.L_x_46:
[----:B------:R-:W-:Y:S05]  /*03d0*/  @!P1 BRA `(.L_x_48) ;  /* 0xfffffffc00b09947 */ /* 0x000fea000383ffff */
[----:B------:R-:W-:Y:S05]  /*03e0*/  BSYNC.RECONVERGENT B0 ;  /* 0x0000000000007941 */ /* 0x000fea0003800200 */
.L_x_45:
[----:B------:R-:W-:Y:S01]  /*03f0*/  R2UR UR6, R26 ;  /* 0x000000001a0672ca */ /* 0x000fe200000e0000 */
[----:B-1----:R-:W-:Y:S01]  /*0400*/  IMAD.WIDE R8, R16, 0x4, R24 ;  /* 0x0000000410087825 */ /* 0x002fe200078e0218 */
[C---:B------:R-:W-:Y:S02]  /*0410*/  R2UR UR7, R27.reuse ;  /* 0x000000001b0772ca */ /* 0x040fe400000e0000 */
[----:B------:R-:W-:Y:S02]  /*0420*/  R2UR UR4, R26 ;  /* 0x000000001a0472ca */ /* 0x000fe400000e0000 */
[----:B------:R-:W-:-:S09]  /*0430*/  R2UR UR5, R27 ;  /* 0x000000001b0572ca */ /* 0x000fd200000e0000 */
[----:B------:R-:W2:Y:S04]  /*0440*/  LDG.E R0, desc[UR6][R22.64] ;  /* 0x0000000616007981 */ /* 0x000ea8000c1e1900 */
[----:B------:R-:W3:Y:S01]  /*0450*/  LDG.E R3, desc[UR4][R8.64+0x4] ;  /* 0x0000040408037981 */ /* 0x000ee2000c1e1900 */
[----:B------:R-:W-:Y:S02]  /*0460*/  HFMA2 R21, -RZ, RZ, 0, 0 ;  /* 0x00000000ff157431 */ /* 0x000fe400000001ff */
[----:B------:R-:W-:Y:S01]  /*0470*/  IMAD.MOV.U32 R4, RZ, RZ, R24 ;  /* 0x000000ffff047224 */ /* 0x000fe200078e0018 */
[----:B------:R-:W-:Y:S01]  /*0480*/  MOV R20, 0x4e0 ;  /* 0x000004e000147802 */ /* 0x000fe20000000f00 */
[----:B------:R-:W-:Y:S02]  /*0490*/  IMAD.MOV.U32 R5, RZ, RZ, R25 ;  /* 0x000000ffff057224 */ /* 0x000fe400078e0019 */
[----:B------:R-:W-:Y:S01]  /*04a0*/  IMAD.MOV.U32 R7, RZ, RZ, R16 ;  /* 0x000000ffff077224 */ /* 0x000fe200078e0010 */
[----:B--2---:R1:W-:Y:S04]  /*04b0*/  STG.E desc[UR4][R8.64+0x4], R0 ;  /* 0x0000040008007986 */ /* 0x0043e8000c101904 */
[----:B---3--:R1:W-:Y:S02]  /*04c0*/  STG.E desc[UR6][R22.64], R3 ;  /* 0x0000000316007986 */ /* 0x0083e4000c101906 */
[----:B01----:R-:W-:Y:S05]  /*04d0*/  CALL.REL.NOINC `($_Z15quickSortKernelPii$_Z12quickSortGPUPiii) ;  /* 0xfffffff800f87944 */ /* 0x003fea0003c3ffff */
[----:B------:R-:W-:-:S05]  /*04e0*/  VIADD R6, R16, 0x2 ;  /* 0x0000000210067836 */ /* 0x000fca0000000000 */
[----:B------:R-:W-:-:S13]  /*04f0*/  ISETP.GE.AND P0, PT, R6, R2, PT ;  /* 0x000000020600720c */ /* 0x000fda0003f06270 */
[----:B------:R-:W-:Y:S05]  /*0500*/  @!P0 BRA `(.L_x_49) ;  /* 0xfffffffc004c8947 */ /* 0x000fea000383ffff */
[----:B------:R-:W-:Y:S05]  /*0510*/  BSYNC.RECONVERGENT B6 ;  /* 0x0000000000067941 */ /* 0x000fea0003800200 */
.L_x_44:
[----:B------:R-:W-:Y:S05]  /*0520*/  BSYNC.RECONVERGENT B7 ;  /* 0x0000000000077941 */ /* 0x000fea0003800200 */
.L_x_43:
[----:B------:R-:W2:Y:S01]  /*0530*/  LDL R20, [R1+0x10] ;  /* 0x0000100001147983 */ /* 0x000ea20000100800 */
[----:B------:R0:W-:Y:S05]  /*0540*/  BMOV.32 B6, R17 ;  /* 0x0000001106007356 */ /* 0x0001ea0000000000 */
[----:B------:R-:W2:Y:S01]  /*0550*/  LDL R21, [R1+0x14] ;  /* 0x0000140001157983 */ /* 0x000ea20000100800 */
[----:B------:R1:W-:Y:S05]  /*0560*/  BMOV.32 B7, R18 ;  /* 0x0000001207007356 */ /* 0x0003ea0000000000 */
[----:B------:R-:W2:Y:S04]  /*0570*/  LDL R2, [R1] ;  /* 0x0000000001027983 */ /* 0x000ea80000100800 */
[----:B------:R-:W2:Y:S04]  /*0580*/  LDL R16, [R1+0x4] ;  /* 0x0000040001107983 */ /* 0x000ea80000100800 */
[----:B0-----:R-:W2:Y:S04]  /*0590*/  LDL R17, [R1+0x8] ;  /* 0x0000080001117983 */ /* 0x001ea80000100800 */
[----:B-1----:R-:W2:Y:S04]  /*05a0*/  LDL R18, [R1+0xc] ;  /* 0x00000c0001127983 */ /* 0x002ea80000100800 */
[----:B------:R-:W2:Y:S04]  /*05b0*/  LDL R22, [R1+0x18] ;  /* 0x0000180001167983 */ /* 0x000ea80000100800 */
[----:B------:R-:W2:Y:S04]  /*05c0*/  LDL R23, [R1+0x1c] ;  /* 0x00001c0001177983 */ /* 0x000ea80000100800 */
[----:B------:R-:W2:Y:S04]  /*05d0*/  LDL R24, [R1+0x20] ;  /* 0x0000200001187983 */ /* 0x000ea80000100800 */
[----:B------:R-:W2:Y:S04]  /*05e0*/  LDL R25, [R1+0x24] ;  /* 0x0000240001197983 */ /* 0x000ea80000100800 */
[----:B------:R-:W2:Y:S04]  /*05f0*/  LDL R26, [R1+0x28] ;  /* 0x00002800011a7983 */ /* 0x000ea80000100800 */
[----:B------:R0:W2:Y:S02]  /*0600*/  LDL R27, [R1+0x2c] ;  /* 0x00002c00011b7983 */ /* 0x0000a40000100800 */
[----:B0-----:R-:W-:Y:S01]  /*0610*/  VIADD R1, R1, 0x30 ;  /* 0x0000003001017836 */ /* 0x001fe20000000000 */
[----:B--2---:R-:W-:Y:S06]  /*0620*/  RET.REL.NODEC R20 `(_Z15quickSortKernelPii) ;  /* 0xfffffff814747950 */ /* 0x004fec0003c3ffff */
.L_x_50:
        /* <DEDUP_REMOVED lines=13> */
.L_x_53:


//--------------------- .nv.shared.reserved.0     --------------------------
	.section	.nv.shared.reserved.0,"aw",@nobits
	.weak		__nv_reservedSMEM_offset_0_alias
	.size		__nv_reservedSMEM_offset_0_alias, 0, 64
	.other		__nv_reservedSMEM_offset_0_alias,@"STO_CUDA_RESERVED_SHARED STV_DEFAULT"
__nv_reservedSMEM_offset_0_alias:
	.zero		0
	.zero		64


//--------------------- .nv.constant0._Z17bitonicSortKernelPii --------------------------
	.section	.nv.constant0._Z17bitonicSortKernelPii,"a",@progbits
	.sectionflags	@""
	.align	4
.nv.constant0._Z17bitonicSortKernelPii:
	.zero		908


//--------------------- .nv.constant0._Z16bubbleSortKernelPii --------------------------
	.section	.nv.constant0._Z16bubbleSortKernelPii,"a",@progbits
	.sectionflags	@""
	.align	4
.nv.constant0._Z16bubbleSortKernelPii:
	.zero		908


//--------------------- .nv.constant0._Z15mergeSortKernelPii --------------------------
	.section	.nv.constant0._Z15mergeSortKernelPii,"a",@progbits
	.sectionflags	@""
	.align	4
.nv.constant0._Z15mergeSortKernelPii:
	.zero		908


//--------------------- .nv.constant0._Z15quickSortKernelPii --------------------------
	.section	.nv.constant0._Z15quickSortKernelPii,"a",@progbits
	.sectionflags	@""
	.align	4
.nv.constant0._Z15quickSortKernelPii:
	.zero		908


//--------------------- SYMBOLS --------------------------

	.type		.nv.reservedSmem.offset0,@object
	.size		.nv.reservedSmem.offset0,0x4
	.type		malloc,@function
	.type		free,@function
